	.target	sm_90a

	.elftype	@"ET_EXEC"


//--------------------- .note.nv.tkinfo           --------------------------
	.section	.note.nv.tkinfo,"",@"SHT_NOTE"
	.sectionflags	@"SHF_NOTE_NV_TKINFO"
	.tkinfo
        /*0018*/ 	.word	0x00000002
        /*0030*/ 	.string	""
        /*0030*/ 	.string	"ptxas"
        /*0030*/ 	.string	"Cuda compilation tools, release 13.0, V13.0.88"
        /*0030*/ 	.string	"Build cuda_13.0.r13.0/compiler.36424714_0"
        /*0030*/ 	.string	"-arch sm_90a -m 64 "



//--------------------- .note.nv.cuinfo           --------------------------
	.section	.note.nv.cuinfo,"",@"SHT_NOTE"
	.sectionflags	@"SHF_NOTE_NV_CUINFO"
        /*0018*/ 	.short	0x0002
        /*001a*/ 	.short	0x005a
        /*001c*/ 	.short	0x0082
	.zero		2


//--------------------- .nv.info                  --------------------------
	.section	.nv.info,"",@"SHT_CUDA_INFO"
	.align	4


	//----- nvinfo : EIATTR_REGCOUNT
	.align		4
        /*0000*/ 	.byte	0x04, 0x2f
        /*0002*/ 	.short	(.L_15 - .L_14)
	.align		4
.L_14:
        /*0004*/ 	.word	index@(_ZN7cutlass13device_kernelINS_4gemm6kernel13GemmUniversalIN4cute5tupleIJiiiiEEENS1_10collective13CollectiveMmaINS1_34MainloopSm90TmaGmmaWarpSpecializedILi18ENS5_IJNS4_1CILi1EEESB_SB_EEENS1_32KernelTmaWarpSpecializedPingpongEEENS5_IJNSA_ILi64EEENSA_ILi128EEENSA_ILi32EEEEEENS_6half_tENS5_IJlSB_lEEESJ_SK_NS4_8TiledMMAINS4_8MMA_AtomIJNS4_4SM904GMMA26MMA_64x128x16_F32F16F16_SSILNSO_5MajorE0ELSQ_0ELNSO_7ScaleInE1ELSR_1EEEEEENS4_6LayoutISC_NS5_IJNSA_ILi0EEESV_SV_EEEEENS5_IJNS4_10UnderscoreESY_SY_EEEEENS4_13SM90_TMA_LOADENS4_14ComposedLayoutINS4_7SwizzleILi2ELi4ELi3EEENS4_18smem_ptr_flag_bitsILi16EEENSU_INS5_IJNSA_ILi8EEESH_EEENS5_IJSH_SB_EEEEEEEvNS4_8identityES11_S1B_vS1C_EENS_8epilogue10collective6detail29Sm90TmaWarpSpecializedAdapterINS1F_15DefaultEpilogueISJ_SK_SK_NS1E_6thread17LinearCombinationISJ_Li1EffLNS1J_9ScaleType4KindE0ELNS_15FloatRoundStyleE2ESJ_EENS1_15EpilogueDefaultEEEEEvvEEEEvNT_6ParamsE)
        /*0008*/ 	.word	0x000000a8


	//----- nvinfo : EIATTR_FRAME_SIZE
	.align		4
.L_15:
        /*000c*/ 	.byte	0x04, 0x11
        /*000e*/ 	.short	(.L_17 - .L_16)
	.align		4
.L_16:
        /*0010*/ 	.word	index@(_ZN7cutlass13device_kernelINS_4gemm6kernel13GemmUniversalIN4cute5tupleIJiiiiEEENS1_10collective13CollectiveMmaINS1_34MainloopSm90TmaGmmaWarpSpecializedILi18ENS5_IJNS4_1CILi1EEESB_SB_EEENS1_32KernelTmaWarpSpecializedPingpongEEENS5_IJNSA_ILi64EEENSA_ILi128EEENSA_ILi32EEEEEENS_6half_tENS5_IJlSB_lEEESJ_SK_NS4_8TiledMMAINS4_8MMA_AtomIJNS4_4SM904GMMA26MMA_64x128x16_F32F16F16_SSILNSO_5MajorE0ELSQ_0ELNSO_7ScaleInE1ELSR_1EEEEEENS4_6LayoutISC_NS5_IJNSA_ILi0EEESV_SV_EEEEENS5_IJNS4_10UnderscoreESY_SY_EEEEENS4_13SM90_TMA_LOADENS4_14ComposedLayoutINS4_7SwizzleILi2ELi4ELi3EEENS4_18smem_ptr_flag_bitsILi16EEENSU_INS5_IJNSA_ILi8EEESH_EEENS5_IJSH_SB_EEEEEEEvNS4_8identityES11_S1B_vS1C_EENS_8epilogue10collective6detail29Sm90TmaWarpSpecializedAdapterINS1F_15DefaultEpilogueISJ_SK_SK_NS1E_6thread17LinearCombinationISJ_Li1EffLNS1J_9ScaleType4KindE0ELNS_15FloatRoundStyleE2ESJ_EENS1_15EpilogueDefaultEEEEEvvEEEEvNT_6ParamsE)
        /*0014*/ 	.word	0x00000008


	//----- nvinfo : EIATTR_MIN_STACK_SIZE
	.align		4
.L_17:
        /*0018*/ 	.byte	0x04, 0x12
        /*001a*/ 	.short	(.L_19 - .L_18)
	.align		4
.L_18:
        /*001c*/ 	.word	index@(_ZN7cutlass13device_kernelINS_4gemm6kernel13GemmUniversalIN4cute5tupleIJiiiiEEENS1_10collective13CollectiveMmaINS1_34MainloopSm90TmaGmmaWarpSpecializedILi18ENS5_IJNS4_1CILi1EEESB_SB_EEENS1_32KernelTmaWarpSpecializedPingpongEEENS5_IJNSA_ILi64EEENSA_ILi128EEENSA_ILi32EEEEEENS_6half_tENS5_IJlSB_lEEESJ_SK_NS4_8TiledMMAINS4_8MMA_AtomIJNS4_4SM904GMMA26MMA_64x128x16_F32F16F16_SSILNSO_5MajorE0ELSQ_0ELNSO_7ScaleInE1ELSR_1EEEEEENS4_6LayoutISC_NS5_IJNSA_ILi0EEESV_SV_EEEEENS5_IJNS4_10UnderscoreESY_SY_EEEEENS4_13SM90_TMA_LOADENS4_14ComposedLayoutINS4_7SwizzleILi2ELi4ELi3EEENS4_18smem_ptr_flag_bitsILi16EEENSU_INS5_IJNSA_ILi8EEESH_EEENS5_IJSH_SB_EEEEEEEvNS4_8identityES11_S1B_vS1C_EENS_8epilogue10collective6detail29Sm90TmaWarpSpecializedAdapterINS1F_15DefaultEpilogueISJ_SK_SK_NS1E_6thread17LinearCombinationISJ_Li1EffLNS1J_9ScaleType4KindE0ELNS_15FloatRoundStyleE2ESJ_EENS1_15EpilogueDefaultEEEEEvvEEEEvNT_6ParamsE)
        /*0020*/ 	.word	0x00000008
.L_19:


//--------------------- .nv.compat                --------------------------
	.section	.nv.compat,"",@"SHT_CUDA_COMPAT_INFO"
	.align	4
        /*0000*/ 	.byte	0x02, 0x09, 0x01, 0x00, 0x02, 0x02, 0x04, 0x00, 0x02, 0x05, 0x05, 0x00, 0x03, 0x07, 0x01, 0x01
        /*0010*/ 	.byte	0x02, 0x03, 0x01, 0x00, 0x02, 0x06, 0x01, 0x00, 0x04, 0x0b, 0x08, 0x00, 0x00, 0x00, 0x00, 0x00
        /*0020*/ 	.byte	0x00, 0x00, 0x00, 0x00


//--------------------- .nv.info._ZN7cutlass13device_kernelINS_4gemm6kernel13GemmUniversalIN4cute5tupleIJiiiiEEENS1_10collective13CollectiveMmaINS1_34MainloopSm90TmaGmmaWarpSpecializedILi18ENS5_IJNS4_1CILi1EEESB_SB_EEENS1_32KernelTmaWarpSpecializedPingpongEEENS5_IJNSA_ILi64EEENSA_ILi128EEENSA_ILi32EEEEEENS_6half_tENS5_IJlSB_lEEESJ_SK_NS4_8TiledMMAINS4_8MMA_AtomIJNS4_4SM904GMMA26MMA_64x128x16_F32F16F16_SSILNSO_5MajorE0ELSQ_0ELNSO_7ScaleInE1ELSR_1EEEEEENS4_6LayoutISC_NS5_IJNSA_ILi0EEESV_SV_EEEEENS5_IJNS4_10UnderscoreESY_SY_EEEEENS4_13SM90_TMA_LOADENS4_14ComposedLayoutINS4_7SwizzleILi2ELi4ELi3EEENS4_18smem_ptr_flag_bitsILi16EEENSU_INS5_IJNSA_ILi8EEESH_EEENS5_IJSH_SB_EEEEEEEvNS4_8identityES11_S1B_vS1C_EENS_8epilogue10collective6detail29Sm90TmaWarpSpecializedAdapterINS1F_15DefaultEpilogueISJ_SK_SK_NS1E_6thread17LinearCombinationISJ_Li1EffLNS1J_9ScaleType4KindE0ELNS_15FloatRoundStyleE2ESJ_EENS1_15EpilogueDefaultEEEEEvvEEEEvNT_6ParamsE --------------------------
	.section	.nv.info._ZN7cutlass13device_kernelINS_4gemm6kernel13GemmUniversalIN4cute5tupleIJiiiiEEENS1_10collective13CollectiveMmaINS1_34MainloopSm90TmaGmmaWarpSpecializedILi18ENS5_IJNS4_1CILi1EEESB_SB_EEENS1_32KernelTmaWarpSpecializedPingpongEEENS5_IJNSA_ILi64EEENSA_ILi128EEENSA_ILi32EEEEEENS_6half_tENS5_IJlSB_lEEESJ_SK_NS4_8TiledMMAINS4_8MMA_AtomIJNS4_4SM904GMMA26MMA_64x128x16_F32F16F16_SSILNSO_5MajorE0ELSQ_0ELNSO_7ScaleInE1ELSR_1EEEEEENS4_6LayoutISC_NS5_IJNSA_ILi0EEESV_SV_EEEEENS5_IJNS4_10UnderscoreESY_SY_EEEEENS4_13SM90_TMA_LOADENS4_14ComposedLayoutINS4_7SwizzleILi2ELi4ELi3EEENS4_18smem_ptr_flag_bitsILi16EEENSU_INS5_IJNSA_ILi8EEESH_EEENS5_IJSH_SB_EEEEEEEvNS4_8identityES11_S1B_vS1C_EENS_8epilogue10collective6detail29Sm90TmaWarpSpecializedAdapterINS1F_15DefaultEpilogueISJ_SK_SK_NS1E_6thread17LinearCombinationISJ_Li1EffLNS1J_9ScaleType4KindE0ELNS_15FloatRoundStyleE2ESJ_EENS1_15EpilogueDefaultEEEEEvvEEEEvNT_6ParamsE,"",@"SHT_CUDA_INFO"
	.sectionflags	@""
	.align	4


	//----- nvinfo : EIATTR_CUDA_API_VERSION
	.align		4
        /*0000*/ 	.byte	0x04, 0x37
        /*0002*/ 	.short	(.L_21 - .L_20)
.L_20:
        /*0004*/ 	.word	0x00000082


	//----- nvinfo : EIATTR_KPARAM_INFO
	.align		4
.L_21:
        /*0008*/ 	.byte	0x04, 0x17
        /*000a*/ 	.short	(.L_23 - .L_22)
.L_22:
        /*000c*/ 	.word	0x00000000
        /*0010*/ 	.short	0x0000
        /*0012*/ 	.short	0x0070
        /*0014*/ 	.byte	0x00, 0xf0, 0x01, 0x10


	//----- nvinfo : EIATTR_SPARSE_MMA_MASK
	.align		4
.L_23:
        /*0018*/ 	.byte	0x03, 0x50
        /*001a*/ 	.short	0x0000


	//----- nvinfo : EIATTR_MAXREG_COUNT
	.align		4
        /*001c*/ 	.byte	0x03, 0x1b
        /*001e*/ 	.short	0x00a8


	//----- nvinfo : EIATTR_NUM_BARRIERS
	.align		4
        /*0020*/ 	.byte	0x02, 0x4c
        /*0022*/ 	.byte	0x01
	.zero		1


	//----- nvinfo : EIATTR_EXTERNS
	.align		4
        /*0024*/ 	.byte	0x04, 0x0f
        /*0026*/ 	.short	(.L_25 - .L_24)


	//   ....[0]....
	.align		4
.L_24:
        /*0028*/ 	.word	index@(__assertfail)


	//----- nvinfo : EIATTR_ANNOTATIONS
	.align		4
.L_25:
        /*002c*/ 	.byte	0x04, 0x55
        /*002e*/ 	.short	(.L_27 - .L_26)


	//   ....[0]....
.L_26:
        /*0030*/ 	.word	0x00000001
        /*0034*/ 	.byte	0xc0, 0x0c, 0x00, 0x00, 0x01, 0x00, 0x00, 0x00, 0xe0, 0x60, 0x00, 0x00, 0x01, 0x00, 0x00, 0x00
        /*0044*/ 	.byte	0xf0, 0x6c, 0x00, 0x00


	//----- nvinfo : EIATTR_MERCURY_ISA_VERSION
	.align		4
.L_27:
        /*0048*/ 	.byte	0x03, 0x5f
        /*004a*/ 	.short	0x0101


	//----- nvinfo : EIATTR_INT_WARP_WIDE_INSTR_OFFSETS
	.align		4
        /*004c*/ 	.byte	0x04, 0x31
        /*004e*/ 	.short	(.L_29 - .L_28)


	//   ....[0]....
.L_28:
        /*0050*/ 	.word	0x000005d0


	//   ....[1]....
        /*0054*/ 	.word	0x000005f0


	//   ....[2]....
        /*0058*/ 	.word	0x00000670


	//   ....[3]....
        /*005c*/ 	.word	0x00000680


	//   ....[4]....
        /*0060*/ 	.word	0x00000690


	//   ....[5]....
        /*0064*/ 	.word	0x000006b0


	//   ....[6]....
        /*0068*/ 	.word	0x00000740


	//   ....[7]....
        /*006c*/ 	.word	0x00000760


	//----- nvinfo : EIATTR_COOP_GROUP_MASK_REGIDS
	.align		4
.L_29:
        /*0070*/ 	.byte	0x04, 0x29
        /*0072*/ 	.short	(.L_31 - .L_30)


	//   ....[0]....
.L_30:
        /*0074*/ 	.word	0xffffffff


	//   ....[1]....
        /*0078*/ 	.word	0xffffffff


	//   ....[2]....
        /*007c*/ 	.word	0xffffffff


	//   ....[3]....
        /*0080*/ 	.word	0xffffffff


	//   ....[4]....
        /*0084*/ 	.word	0xffffffff


	//   ....[5]....
        /*0088*/ 	.word	0xffffffff


	//----- nvinfo : EIATTR_COOP_GROUP_INSTR_OFFSETS
	.align		4
.L_31:
        /*008c*/ 	.byte	0x04, 0x28
        /*008e*/ 	.short	(.L_33 - .L_32)


	//   ....[0]....
.L_32:
        /*0090*/ 	.word	0x00000070


	//   ....[1]....
        /*0094*/ 	.word	0x00000080


	//   ....[2]....
        /*0098*/ 	.word	0x00000140


	//   ....[3]....
        /*009c*/ 	.word	0x000004c0


	//   ....[4]....
        /*00a0*/ 	.word	0x00000500


	//   ....[5]....
        /*00a4*/ 	.word	0x00000550


	//----- nvinfo : EIATTR_REG_RECONFIG
	.align		4
.L_33:
        /*00a8*/ 	.byte	0x01, 0x54
	.zero		2


	//----- nvinfo : EIATTR_SYSCALL_OFFSETS
	.align		4
        /*00ac*/ 	.byte	0x04, 0x46
        /*00ae*/ 	.short	(.L_35 - .L_34)


	//   ....[0]....
.L_34:
        /*00b0*/ 	.word	0x000017f0


	//----- nvinfo : EIATTR_MBARRIER_INSTR_OFFSETS
	.align		4
.L_35:
        /*00b4*/ 	.byte	0x04, 0x39
        /*00b6*/ 	.short	(.L_37 - .L_36)


	//   ....[0]....
.L_36:
        /*00b8*/ 	.word	0x00000260
        /*00bc*/ 	.word	0x000000ff
        /*00c0*/ 	.word	0x00000000
        /*00c4*/ 	.short	0x0100
        /*00c6*/ 	.byte	0x08
	.zero		1


	//   ....[1]....
        /*00c8*/ 	.word	0x00000270
        /*00cc*/ 	.word	0x000000ff
        /*00d0*/ 	.word	0x00000090
        /*00d4*/ 	.short	0x0100
        /*00d6*/ 	.byte	0x08
	.zero		1


	//   ....[2]....
        /*00d8*/ 	.word	0x00000280
        /*00dc*/ 	.word	0x000000ff
        /*00e0*/ 	.word	0x00000008
        /*00e4*/ 	.short	0x0100
        /*00e6*/ 	.byte	0x08
	.zero		1


	//   ....[3]....
        /*00e8*/ 	.word	0x00000290
        /*00ec*/ 	.word	0x000000ff
        /*00f0*/ 	.word	0x00000098
        /*00f4*/ 	.short	0x0100
        /*00f6*/ 	.byte	0x08
	.zero		1


	//   ....[4]....
        /*00f8*/ 	.word	0x000002a0
        /*00fc*/ 	.word	0x000000ff
        /*0100*/ 	.word	0x00000010
        /*0104*/ 	.short	0x0100
        /*0106*/ 	.byte	0x08
	.zero		1


	//   ....[5]....
        /*0108*/ 	.word	0x000002b0
        /*010c*/ 	.word	0x000000ff
        /*0110*/ 	.word	0x000000a0
        /*0114*/ 	.short	0x0100
        /*0116*/ 	.byte	0x08
	.zero		1


	//   ....[6]....
        /*0118*/ 	.word	0x000002c0
        /*011c*/ 	.word	0x000000ff
        /*0120*/ 	.word	0x00000018
        /*0124*/ 	.short	0x0100
        /*0126*/ 	.byte	0x08
	.zero		1


	//   ....[7]....
        /*0128*/ 	.word	0x000002d0
        /*012c*/ 	.word	0x000000ff
        /*0130*/ 	.word	0x000000a8
        /*0134*/ 	.short	0x0100
        /*0136*/ 	.byte	0x08
	.zero		1


	//   ....[8]....
        /*0138*/ 	.word	0x000002e0
        /*013c*/ 	.word	0x000000ff
        /*0140*/ 	.word	0x00000020
        /*0144*/ 	.short	0x0100
        /*0146*/ 	.byte	0x08
	.zero		1


	//   ....[9]....
        /*0148*/ 	.word	0x000002f0
        /*014c*/ 	.word	0x000000ff
        /*0150*/ 	.word	0x000000b0
        /*0154*/ 	.short	0x0100
        /*0156*/ 	.byte	0x08
	.zero		1


	//   ....[10]....
        /*0158*/ 	.word	0x00000300
        /*015c*/ 	.word	0x000000ff
        /*0160*/ 	.word	0x00000028
        /*0164*/ 	.short	0x0100
        /*0166*/ 	.byte	0x08
	.zero		1


	//   ....[11]....
        /*0168*/ 	.word	0x00000310
        /*016c*/ 	.word	0x000000ff
        /*0170*/ 	.word	0x000000b8
        /*0174*/ 	.short	0x0100
        /*0176*/ 	.byte	0x08
	.zero		1


	//   ....[12]....
        /*0178*/ 	.word	0x00000320
        /*017c*/ 	.word	0x000000ff
        /*0180*/ 	.word	0x00000030
        /*0184*/ 	.short	0x0100
        /*0186*/ 	.byte	0x08
	.zero		1


	//   ....[13]....
        /*0188*/ 	.word	0x00000330
        /*018c*/ 	.word	0x000000ff
        /*0190*/ 	.word	0x000000c0
        /*0194*/ 	.short	0x0100
        /*0196*/ 	.byte	0x08
	.zero		1


	//   ....[14]....
        /*0198*/ 	.word	0x00000340
        /*019c*/ 	.word	0x000000ff
        /*01a0*/ 	.word	0x00000038
        /*01a4*/ 	.short	0x0100
        /*01a6*/ 	.byte	0x08
	.zero		1


	//   ....[15]....
        /*01a8*/ 	.word	0x00000350
        /*01ac*/ 	.word	0x000000ff
        /*01b0*/ 	.word	0x000000c8
        /*01b4*/ 	.short	0x0100
        /*01b6*/ 	.byte	0x08
	.zero		1


	//   ....[16]....
        /*01b8*/ 	.word	0x00000360
        /*01bc*/ 	.word	0x000000ff
        /*01c0*/ 	.word	0x00000040
        /*01c4*/ 	.short	0x0100
        /*01c6*/ 	.byte	0x08
	.zero		1


	//   ....[17]....
        /*01c8*/ 	.word	0x00000370
        /*01cc*/ 	.word	0x000000ff
        /*01d0*/ 	.word	0x000000d0
        /*01d4*/ 	.short	0x0100
        /*01d6*/ 	.byte	0x08
	.zero		1


	//   ....[18]....
        /*01d8*/ 	.word	0x00000380
        /*01dc*/ 	.word	0x000000ff
        /*01e0*/ 	.word	0x00000048
        /*01e4*/ 	.short	0x0100
        /*01e6*/ 	.byte	0x08
	.zero		1


	//   ....[19]....
        /*01e8*/ 	.word	0x00000390
        /*01ec*/ 	.word	0x000000ff
        /*01f0*/ 	.word	0x000000d8
        /*01f4*/ 	.short	0x0100
        /*01f6*/ 	.byte	0x08
	.zero		1


	//   ....[20]....
        /*01f8*/ 	.word	0x000003a0
        /*01fc*/ 	.word	0x000000ff
        /*0200*/ 	.word	0x00000050
        /*0204*/ 	.short	0x0100
        /*0206*/ 	.byte	0x08
	.zero		1


	//   ....[21]....
        /*0208*/ 	.word	0x000003b0
        /*020c*/ 	.word	0x000000ff
        /*0210*/ 	.word	0x000000e0
        /*0214*/ 	.short	0x0100
        /*0216*/ 	.byte	0x08
	.zero		1


	//   ....[22]....
        /*0218*/ 	.word	0x000003c0
        /*021c*/ 	.word	0x000000ff
        /*0220*/ 	.word	0x00000058
        /*0224*/ 	.short	0x0100
        /*0226*/ 	.byte	0x08
	.zero		1


	//   ....[23]....
        /*0228*/ 	.word	0x000003d0
        /*022c*/ 	.word	0x000000ff
        /*0230*/ 	.word	0x000000e8
        /*0234*/ 	.short	0x0100
        /*0236*/ 	.byte	0x08
	.zero		1


	//   ....[24]....
        /*0238*/ 	.word	0x000003e0
        /*023c*/ 	.word	0x000000ff
        /*0240*/ 	.word	0x00000060
        /*0244*/ 	.short	0x0100
        /*0246*/ 	.byte	0x08
	.zero		1


	//   ....[25]....
        /*0248*/ 	.word	0x000003f0
        /*024c*/ 	.word	0x000000ff
        /*0250*/ 	.word	0x000000f0
        /*0254*/ 	.short	0x0100
        /*0256*/ 	.byte	0x08
	.zero		1


	//   ....[26]....
        /*0258*/ 	.word	0x00000400
        /*025c*/ 	.word	0x000000ff
        /*0260*/ 	.word	0x00000068
        /*0264*/ 	.short	0x0100
        /*0266*/ 	.byte	0x08
	.zero		1


	//   ....[27]....
        /*0268*/ 	.word	0x00000410
        /*026c*/ 	.word	0x000000ff
        /*0270*/ 	.word	0x000000f8
        /*0274*/ 	.short	0x0100
        /*0276*/ 	.byte	0x08
	.zero		1


	//   ....[28]....
        /*0278*/ 	.word	0x00000420
        /*027c*/ 	.word	0x000000ff
        /*0280*/ 	.word	0x00000070
        /*0284*/ 	.short	0x0100
        /*0286*/ 	.byte	0x08
	.zero		1


	//   ....[29]....
        /*0288*/ 	.word	0x00000430
        /*028c*/ 	.word	0x000000ff
        /*0290*/ 	.word	0x00000100
        /*0294*/ 	.short	0x0100
        /*0296*/ 	.byte	0x08
	.zero		1


	//   ....[30]....
        /*0298*/ 	.word	0x00000440
        /*029c*/ 	.word	0x000000ff
        /*02a0*/ 	.word	0x00000078
        /*02a4*/ 	.short	0x0100
        /*02a6*/ 	.byte	0x08
	.zero		1


	//   ....[31]....
        /*02a8*/ 	.word	0x00000450
        /*02ac*/ 	.word	0x000000ff
        /*02b0*/ 	.word	0x00000108
        /*02b4*/ 	.short	0x0100
        /*02b6*/ 	.byte	0x08
	.zero		1


	//   ....[32]....
        /*02b8*/ 	.word	0x00000460
        /*02bc*/ 	.word	0x000000ff
        /*02c0*/ 	.word	0x00000080
        /*02c4*/ 	.short	0x0100
        /*02c6*/ 	.byte	0x08
	.zero		1


	//   ....[33]....
        /*02c8*/ 	.word	0x00000470
        /*02cc*/ 	.word	0x000000ff
        /*02d0*/ 	.word	0x00000110
        /*02d4*/ 	.short	0x0100
        /*02d6*/ 	.byte	0x08
	.zero		1


	//   ....[34]....
        /*02d8*/ 	.word	0x00000480
        /*02dc*/ 	.word	0x000000ff
        /*02e0*/ 	.word	0x00000088
        /*02e4*/ 	.short	0x0100
        /*02e6*/ 	.byte	0x08
	.zero		1


	//   ....[35]....
        /*02e8*/ 	.word	0x00000490
        /*02ec*/ 	.word	0x000000ff
        /*02f0*/ 	.word	0x00000118
        /*02f4*/ 	.short	0x0100
        /*02f6*/ 	.byte	0x08
	.zero		1


	//   ....[36]....
        /*02f8*/ 	.word	0x000007a0
        /*02fc*/ 	.word	0x000000ff
        /*0300*/ 	.word	0x00000150
        /*0304*/ 	.short	0x0100
        /*0306*/ 	.byte	0x08
	.zero		1


	//   ....[37]....
        /*0308*/ 	.word	0x00000810
        /*030c*/ 	.word	0x000000ff
        /*0310*/ 	.word	0x00000158
        /*0314*/ 	.short	0x0100
        /*0316*/ 	.byte	0x08
	.zero		1


	//   ....[38]....
        /*0318*/ 	.word	0x00000830
        /*031c*/ 	.word	0x000000ff
        /*0320*/ 	.word	0x00000130
        /*0324*/ 	.short	0x0100
        /*0326*/ 	.byte	0x09
	.zero		1


	//   ....[39]....
        /*0328*/ 	.word	0x00000840
        /*032c*/ 	.word	0x000000ff
        /*0330*/ 	.word	0x00000138
        /*0334*/ 	.short	0x0100
        /*0336*/ 	.byte	0x09
	.zero		1


	//   ....[40]....
        /*0338*/ 	.word	0x00000850
        /*033c*/ 	.word	0x000000ff
        /*0340*/ 	.word	0x00000140
        /*0344*/ 	.short	0x0100
        /*0346*/ 	.byte	0x09
	.zero		1


	//   ....[41]....
        /*0348*/ 	.word	0x00000860
        /*034c*/ 	.word	0x000000ff
        /*0350*/ 	.word	0x00000148
        /*0354*/ 	.short	0x0100
        /*0356*/ 	.byte	0x09
	.zero		1


	//   ....[42]....
        /*0358*/ 	.word	0x000016d0
        /*035c*/ 	.word	0x0000005d
        /*0360*/ 	.word	0x00000000
        /*0364*/ 	.short	0x010a
        /*0366*/ 	.byte	0x2a
	.zero		1


	//   ....[43]....
        /*0368*/ 	.word	0x00001870
        /*036c*/ 	.word	0x00000003
        /*0370*/ 	.word	0x00000000
        /*0374*/ 	.short	0x010a
        /*0376*/ 	.byte	0x3f
	.zero		1


	//   ....[44]....
        /*0378*/ 	.word	0x000018b0
        /*037c*/ 	.word	0x00000003
        /*0380*/ 	.word	0x00000000
        /*0384*/ 	.short	0x010a
        /*0386*/ 	.byte	0x3f
	.zero		1


	//   ....[45]....
        /*0388*/ 	.word	0x00001ab0
        /*038c*/ 	.word	0x000000ff
        /*0390*/ 	.word	0x00000000
        /*0394*/ 	.short	0x010a
        /*0396*/ 	.byte	0x04
	.zero		1


	//   ....[46]....
        /*0398*/ 	.word	0x00001af0
        /*039c*/ 	.word	0x000000ff
        /*03a0*/ 	.word	0x00000000
        /*03a4*/ 	.short	0x010a
        /*03a6*/ 	.byte	0x04
	.zero		1


	//   ....[47]....
        /*03a8*/ 	.word	0x00001c50
        /*03ac*/ 	.word	0x000000ff
        /*03b0*/ 	.word	0x00000000
        /*03b4*/ 	.short	0x0101
        /*03b6*/ 	.byte	0x04
	.zero		1


	//   ....[48]....
        /*03b8*/ 	.word	0x00001d40
        /*03bc*/ 	.word	0x0000005e
        /*03c0*/ 	.word	0x00000000
        /*03c4*/ 	.short	0x0101
        /*03c6*/ 	.byte	0x2f
	.zero		1


	//   ....[49]....
        /*03c8*/ 	.word	0x00001e10
        /*03cc*/ 	.word	0x000000ff
        /*03d0*/ 	.word	0x00000000
        /*03d4*/ 	.short	0x0101
        /*03d6*/ 	.byte	0x06
	.zero		1


	//   ....[50]....
        /*03d8*/ 	.word	0x00001ec0
        /*03dc*/ 	.word	0x0000005d
        /*03e0*/ 	.word	0x00000010
        /*03e4*/ 	.short	0x010a
        /*03e6*/ 	.byte	0x2a
	.zero		1


	//   ....[51]....
        /*03e8*/ 	.word	0x00006100
        /*03ec*/ 	.word	0x00000060
        /*03f0*/ 	.word	0x00000000
        /*03f4*/ 	.short	0x0101
        /*03f6*/ 	.byte	0x2f
	.zero		1


	//   ....[52]....
        /*03f8*/ 	.word	0x00006a60
        /*03fc*/ 	.word	0x0000000a
        /*0400*/ 	.word	0x00000090
        /*0404*/ 	.short	0x010a
        /*0406*/ 	.byte	0x3f
	.zero		1


	//   ....[53]....
        /*0408*/ 	.word	0x00006e00
        /*040c*/ 	.word	0x00000005
        /*0410*/ 	.word	0x00000158
        /*0414*/ 	.short	0x0101
        /*0416*/ 	.byte	0x3f
	.zero		1


	//   ....[54]....
        /*0418*/ 	.word	0x00007580
        /*041c*/ 	.word	0x00000009
        /*0420*/ 	.word	0x00000000
        /*0424*/ 	.short	0x010a
        /*0426*/ 	.byte	0x3f
	.zero		1


	//   ....[55]....
        /*0428*/ 	.word	0x00007600
        /*042c*/ 	.word	0x00000008
        /*0430*/ 	.word	0x00000000
        /*0434*/ 	.short	0x010a
        /*0436*/ 	.byte	0x3f
	.zero		1


	//   ....[56]....
        /*0438*/ 	.word	0x00007690
        /*043c*/ 	.word	0x00000009
        /*0440*/ 	.word	0x00000000
        /*0444*/ 	.short	0x010a
        /*0446*/ 	.byte	0x3f
	.zero		1


	//   ....[57]....
        /*0448*/ 	.word	0x00007720
        /*044c*/ 	.word	0x00000008
        /*0450*/ 	.word	0x00000000
        /*0454*/ 	.short	0x010a
        /*0456*/ 	.byte	0x3f
	.zero		1


	//   ....[58]....
        /*0458*/ 	.word	0x000077b0
        /*045c*/ 	.word	0x00000009
        /*0460*/ 	.word	0x00000000
        /*0464*/ 	.short	0x010a
        /*0466*/ 	.byte	0x3f
	.zero		1


	//   ....[59]....
        /*0468*/ 	.word	0x00007840
        /*046c*/ 	.word	0x00000008
        /*0470*/ 	.word	0x00000000
        /*0474*/ 	.short	0x010a
        /*0476*/ 	.byte	0x3f
	.zero		1


	//   ....[60]....
        /*0478*/ 	.word	0x000078d0
        /*047c*/ 	.word	0x00000009
        /*0480*/ 	.word	0x00000000
        /*0484*/ 	.short	0x010a
        /*0486*/ 	.byte	0x3f
	.zero		1


	//   ....[61]....
        /*0488*/ 	.word	0x00007960
        /*048c*/ 	.word	0x00000008
        /*0490*/ 	.word	0x00000000
        /*0494*/ 	.short	0x010a
        /*0496*/ 	.byte	0x3f
	.zero		1


	//   ....[62]....
        /*0498*/ 	.word	0x000079f0
        /*049c*/ 	.word	0x00000009
        /*04a0*/ 	.word	0x00000000
        /*04a4*/ 	.short	0x010a
        /*04a6*/ 	.byte	0x3f
	.zero		1


	//   ....[63]....
        /*04a8*/ 	.word	0x00007a80
        /*04ac*/ 	.word	0x00000008
        /*04b0*/ 	.word	0x00000000
        /*04b4*/ 	.short	0x010a
        /*04b6*/ 	.byte	0x3f
	.zero		1


	//   ....[64]....
        /*04b8*/ 	.word	0x00007b10
        /*04bc*/ 	.word	0x00000009
        /*04c0*/ 	.word	0x00000000
        /*04c4*/ 	.short	0x010a
        /*04c6*/ 	.byte	0x3f
	.zero		1


	//   ....[65]....
        /*04c8*/ 	.word	0x00007ba0
        /*04cc*/ 	.word	0x00000008
        /*04d0*/ 	.word	0x00000000
        /*04d4*/ 	.short	0x010a
        /*04d6*/ 	.byte	0x3f
	.zero		1


	//   ....[66]....
        /*04d8*/ 	.word	0x00007c30
        /*04dc*/ 	.word	0x00000009
        /*04e0*/ 	.word	0x00000000
        /*04e4*/ 	.short	0x010a
        /*04e6*/ 	.byte	0x3f
	.zero		1


	//   ....[67]....
        /*04e8*/ 	.word	0x00007cc0
        /*04ec*/ 	.word	0x00000008
        /*04f0*/ 	.word	0x00000000
        /*04f4*/ 	.short	0x010a
        /*04f6*/ 	.byte	0x3f
	.zero		1


	//   ....[68]....
        /*04f8*/ 	.word	0x00007d50
        /*04fc*/ 	.word	0x00000009
        /*0500*/ 	.word	0x00000000
        /*0504*/ 	.short	0x010a
        /*0506*/ 	.byte	0x3f
	.zero		1


	//   ....[69]....
        /*0508*/ 	.word	0x00007de0
        /*050c*/ 	.word	0x00000008
        /*0510*/ 	.word	0x00000000
        /*0514*/ 	.short	0x010a
        /*0516*/ 	.byte	0x3f
	.zero		1


	//   ....[70]....
        /*0518*/ 	.word	0x00007e70
        /*051c*/ 	.word	0x0000000b
        /*0520*/ 	.word	0x00000000
        /*0524*/ 	.short	0x010a
        /*0526*/ 	.byte	0x3f
	.zero		1


	//   ....[71]....
        /*0528*/ 	.word	0x00007f00
        /*052c*/ 	.word	0x00000003
        /*0530*/ 	.word	0x00000000
        /*0534*/ 	.short	0x010a
        /*0536*/ 	.byte	0x3f
	.zero		1


	//   ....[72]....
        /*0538*/ 	.word	0x00007f60
        /*053c*/ 	.word	0x0000005f
        /*0540*/ 	.word	0x00000000
        /*0544*/ 	.short	0x010a
        /*0546*/ 	.byte	0x3f
	.zero		1


	//   ....[73]....
        /*0548*/ 	.word	0x00007fb0
        /*054c*/ 	.word	0x00000003
        /*0550*/ 	.word	0x00000000
        /*0554*/ 	.short	0x010a
        /*0556*/ 	.byte	0x3f
	.zero		1


	//   ....[74]....
        /*0558*/ 	.word	0x00008010
        /*055c*/ 	.word	0x00000004
        /*0560*/ 	.word	0x00000000
        /*0564*/ 	.short	0x010a
        /*0566*/ 	.byte	0x3f
	.zero		1


	//   ....[75]....
        /*0568*/ 	.word	0x00008060
        /*056c*/ 	.word	0x0000005f
        /*0570*/ 	.word	0x00000010
        /*0574*/ 	.short	0x010a
        /*0576*/ 	.byte	0x3f
	.zero		1


	//   ....[76]....
        /*0578*/ 	.word	0x00008130
        /*057c*/ 	.word	0x0000000a
        /*0580*/ 	.word	0x00000090
        /*0584*/ 	.short	0x010a
        /*0586*/ 	.byte	0x3f
	.zero		1


	//   ....[77]....
        /*0588*/ 	.word	0x00008200
        /*058c*/ 	.word	0x00000009
        /*0590*/ 	.word	0x00000000
        /*0594*/ 	.short	0x010a
        /*0596*/ 	.byte	0x3f
	.zero		1


	//   ....[78]....
        /*0598*/ 	.word	0x00008250
        /*059c*/ 	.word	0x00000008
        /*05a0*/ 	.word	0x00000000
        /*05a4*/ 	.short	0x010a
        /*05a6*/ 	.byte	0x3f
	.zero		1


	//   ....[79]....
        /*05a8*/ 	.word	0x000082a0
        /*05ac*/ 	.word	0x00000009
        /*05b0*/ 	.word	0x00000000
        /*05b4*/ 	.short	0x010a
        /*05b6*/ 	.byte	0x3f
	.zero		1


	//   ....[80]....
        /*05b8*/ 	.word	0x000082f0
        /*05bc*/ 	.word	0x00000008
        /*05c0*/ 	.word	0x00000000
        /*05c4*/ 	.short	0x010a
        /*05c6*/ 	.byte	0x3f
	.zero		1


	//   ....[81]....
        /*05c8*/ 	.word	0x00008340
        /*05cc*/ 	.word	0x00000009
        /*05d0*/ 	.word	0x00000000
        /*05d4*/ 	.short	0x010a
        /*05d6*/ 	.byte	0x3f
	.zero		1


	//   ....[82]....
        /*05d8*/ 	.word	0x00008390
        /*05dc*/ 	.word	0x00000008
        /*05e0*/ 	.word	0x00000000
        /*05e4*/ 	.short	0x010a
        /*05e6*/ 	.byte	0x3f
	.zero		1


	//   ....[83]....
        /*05e8*/ 	.word	0x000083e0
        /*05ec*/ 	.word	0x00000009
        /*05f0*/ 	.word	0x00000000
        /*05f4*/ 	.short	0x010a
        /*05f6*/ 	.byte	0x3f
	.zero		1


	//   ....[84]....
        /*05f8*/ 	.word	0x00008430
        /*05fc*/ 	.word	0x00000008
        /*0600*/ 	.word	0x00000000
        /*0604*/ 	.short	0x010a
        /*0606*/ 	.byte	0x3f
	.zero		1


	//   ....[85]....
        /*0608*/ 	.word	0x00008480
        /*060c*/ 	.word	0x00000009
        /*0610*/ 	.word	0x00000000
        /*0614*/ 	.short	0x010a
        /*0616*/ 	.byte	0x3f
	.zero		1


	//   ....[86]....
        /*0618*/ 	.word	0x000084d0
        /*061c*/ 	.word	0x00000008
        /*0620*/ 	.word	0x00000000
        /*0624*/ 	.short	0x010a
        /*0626*/ 	.byte	0x3f
	.zero		1


	//   ....[87]....
        /*0628*/ 	.word	0x00008520
        /*062c*/ 	.word	0x00000009
        /*0630*/ 	.word	0x00000000
        /*0634*/ 	.short	0x010a
        /*0636*/ 	.byte	0x3f
	.zero		1


	//   ....[88]....
        /*0638*/ 	.word	0x00008570
        /*063c*/ 	.word	0x00000008
        /*0640*/ 	.word	0x00000000
        /*0644*/ 	.short	0x010a
        /*0646*/ 	.byte	0x3f
	.zero		1


	//   ....[89]....
        /*0648*/ 	.word	0x000085c0
        /*064c*/ 	.word	0x00000009
        /*0650*/ 	.word	0x00000000
        /*0654*/ 	.short	0x010a
        /*0656*/ 	.byte	0x3f
	.zero		1


	//   ....[90]....
        /*0658*/ 	.word	0x00008610
        /*065c*/ 	.word	0x00000008
        /*0660*/ 	.word	0x00000000
        /*0664*/ 	.short	0x010a
        /*0666*/ 	.byte	0x3f
	.zero		1


	//   ....[91]....
        /*0668*/ 	.word	0x00008660
        /*066c*/ 	.word	0x00000009
        /*0670*/ 	.word	0x00000000
        /*0674*/ 	.short	0x010a
        /*0676*/ 	.byte	0x3f
	.zero		1


	//   ....[92]....
        /*0678*/ 	.word	0x000086b0
        /*067c*/ 	.word	0x00000008
        /*0680*/ 	.word	0x00000000
        /*0684*/ 	.short	0x010a
        /*0686*/ 	.byte	0x3f
	.zero		1


	//   ....[93]....
        /*0688*/ 	.word	0x00008700
        /*068c*/ 	.word	0x0000000b
        /*0690*/ 	.word	0x00000000
        /*0694*/ 	.short	0x010a
        /*0696*/ 	.byte	0x3f
	.zero		1


	//----- nvinfo : EIATTR_NUM_MBARRIERS
	.align		4
.L_37:
        /*0698*/ 	.byte	0x03, 0x38
        /*069a*/ 	.short	0x002a


	//----- nvinfo : EIATTR_EXIT_INSTR_OFFSETS
	.align		4
        /*069c*/ 	.byte	0x04, 0x1c
        /*069e*/ 	.short	(.L_39 - .L_38)


	//   ....[0]....
.L_38:
        /*06a0*/ 	.word	0x00001370


	//   ....[1]....
        /*06a4*/ 	.word	0x000013d0


	//   ....[2]....
        /*06a8*/ 	.word	0x00006790


	//   ....[3]....
        /*06ac*/ 	.word	0x000067c0


	//   ....[4]....
        /*06b0*/ 	.word	0x00007f50


	//----- nvinfo : EIATTR_MAX_THREADS
	.align		4
.L_39:
        /*06b4*/ 	.byte	0x04, 0x05
        /*06b6*/ 	.short	(.L_41 - .L_40)
.L_40:
        /*06b8*/ 	.word	0x00000180
        /*06bc*/ 	.word	0x00000001
        /*06c0*/ 	.word	0x00000001


	//----- nvinfo : EIATTR_CRS_STACK_SIZE
	.align		4
.L_41:
        /*06c4*/ 	.byte	0x04, 0x1e
        /*06c6*/ 	.short	(.L_43 - .L_42)
.L_42:
        /*06c8*/ 	.word	0x00000000


	//----- nvinfo : EIATTR_CBANK_PARAM_SIZE
	.align		4
.L_43:
        /*06cc*/ 	.byte	0x03, 0x19
        /*06ce*/ 	.short	0x0470


	//----- nvinfo : EIATTR_PARAM_CBANK
	.align		4
        /*06d0*/ 	.byte	0x04, 0x0a
        /*06d2*/ 	.short	(.L_45 - .L_44)
	.align		4
.L_44:
        /*06d4*/ 	.word	index@(.nv.constant0._ZN7cutlass13device_kernelINS_4gemm6kernel13GemmUniversalIN4cute5tupleIJiiiiEEENS1_10collective13CollectiveMmaINS1_34MainloopSm90TmaGmmaWarpSpecializedILi18ENS5_IJNS4_1CILi1EEESB_SB_EEENS1_32KernelTmaWarpSpecializedPingpongEEENS5_IJNSA_ILi64EEENSA_ILi128EEENSA_ILi32EEEEEENS_6half_tENS5_IJlSB_lEEESJ_SK_NS4_8TiledMMAINS4_8MMA_AtomIJNS4_4SM904GMMA26MMA_64x128x16_F32F16F16_SSILNSO_5MajorE0ELSQ_0ELNSO_7ScaleInE1ELSR_1EEEEEENS4_6LayoutISC_NS5_IJNSA_ILi0EEESV_SV_EEEEENS5_IJNS4_10UnderscoreESY_SY_EEEEENS4_13SM90_TMA_LOADENS4_14ComposedLayoutINS4_7SwizzleILi2ELi4ELi3EEENS4_18smem_ptr_flag_bitsILi16EEENSU_INS5_IJNSA_ILi8EEESH_EEENS5_IJSH_SB_EEEEEEEvNS4_8identityES11_S1B_vS1C_EENS_8epilogue10collective6detail29Sm90TmaWarpSpecializedAdapterINS1F_15DefaultEpilogueISJ_SK_SK_NS1E_6thread17LinearCombinationISJ_Li1EffLNS1J_9ScaleType4KindE0ELNS_15FloatRoundStyleE2ESJ_EENS1_15EpilogueDefaultEEEEEvvEEEEvNT_6ParamsE)
        /*06d8*/ 	.short	0x0210
        /*06da*/ 	.short	0x0470


	//----- nvinfo : EIATTR_SW_WAR
	.align		4
.L_45:
        /*06dc*/ 	.byte	0x04, 0x36
        /*06de*/ 	.short	(.L_47 - .L_46)
.L_46:
        /*06e0*/ 	.word	0x00000008
.L_47:


//--------------------- .nv.callgraph             --------------------------
	.section	.nv.callgraph,"",@"SHT_CUDA_CALLGRAPH"
	.align	4
	.sectionentsize	8
	.align		4
        /*0000*/ 	.word	0x00000000
	.align		4
        /*0004*/ 	.word	0xffffffff
	.align		4
        /*0008*/ 	.word	index@(_ZN7cutlass13device_kernelINS_4gemm6kernel13GemmUniversalIN4cute5tupleIJiiiiEEENS1_10collective13CollectiveMmaINS1_34MainloopSm90TmaGmmaWarpSpecializedILi18ENS5_IJNS4_1CILi1EEESB_SB_EEENS1_32KernelTmaWarpSpecializedPingpongEEENS5_IJNSA_ILi64EEENSA_ILi128EEENSA_ILi32EEEEEENS_6half_tENS5_IJlSB_lEEESJ_SK_NS4_8TiledMMAINS4_8MMA_AtomIJNS4_4SM904GMMA26MMA_64x128x16_F32F16F16_SSILNSO_5MajorE0ELSQ_0ELNSO_7ScaleInE1ELSR_1EEEEEENS4_6LayoutISC_NS5_IJNSA_ILi0EEESV_SV_EEEEENS5_IJNS4_10UnderscoreESY_SY_EEEEENS4_13SM90_TMA_LOADENS4_14ComposedLayoutINS4_7SwizzleILi2ELi4ELi3EEENS4_18smem_ptr_flag_bitsILi16EEENSU_INS5_IJNSA_ILi8EEESH_EEENS5_IJSH_SB_EEEEEEEvNS4_8identityES11_S1B_vS1C_EENS_8epilogue10collective6detail29Sm90TmaWarpSpecializedAdapterINS1F_15DefaultEpilogueISJ_SK_SK_NS1E_6thread17LinearCombinationISJ_Li1EffLNS1J_9ScaleType4KindE0ELNS_15FloatRoundStyleE2ESJ_EENS1_15EpilogueDefaultEEEEEvvEEEEvNT_6ParamsE)
	.align		4
        /*000c*/ 	.word	index@(__assertfail)
	.align		4
        /*0010*/ 	.word	0x00000000
	.align		4
        /*0014*/ 	.word	0xfffffffe
	.align		4
        /*0018*/ 	.word	0x00000000
	.align		4
        /*001c*/ 	.word	0xfffffffd
	.align		4
        /*0020*/ 	.word	0x00000000
	.align		4
        /*0024*/ 	.word	0xfffffffc


//--------------------- .nv.constant4             --------------------------
	.section	.nv.constant4,"a",@progbits
	.align	8
	.align		8
.nv.constant4:
        /*0000*/ 	.dword	__assertfail
	.align		8
        /*0008*/ 	.dword	__unnamed_1
	.align		8
        /*0010*/ 	.dword	_ZN40_INTERNAL_c91460b2_4_k_cu_d9ba464a_229344cuda3std3__45__cpo5beginE
	.align		8
        /*0018*/ 	.dword	_ZN40_INTERNAL_c91460b2_4_k_cu_d9ba464a_229344cuda3std3__45__cpo3endE
	.align		8
        /*0020*/ 	.dword	_ZN40_INTERNAL_c91460b2_4_k_cu_d9ba464a_229344cuda3std3__45__cpo6cbeginE
	.align		8
        /*0028*/ 	.dword	_ZN40_INTERNAL_c91460b2_4_k_cu_d9ba464a_229344cuda3std3__45__cpo4cendE
	.align		8
        /*0030*/ 	.dword	_ZN40_INTERNAL_c91460b2_4_k_cu_d9ba464a_229344cuda3std3__442_GLOBAL__N__c91460b2_4_k_cu_d9ba464a_229346ignoreE
	.align		8
        /*0038*/ 	.dword	_ZN40_INTERNAL_c91460b2_4_k_cu_d9ba464a_229344cuda3std3__419piecewise_constructE
	.align		8
        /*0040*/ 	.dword	_ZN40_INTERNAL_c91460b2_4_k_cu_d9ba464a_229344cuda3std3__48in_placeE
	.align		8
        /*0048*/ 	.dword	_ZN40_INTERNAL_c91460b2_4_k_cu_d9ba464a_229344cuda3std6ranges3__45__cpo4swapE
	.align		8
        /*0050*/ 	.dword	_ZN40_INTERNAL_c91460b2_4_k_cu_d9ba464a_229344cuda3std6ranges3__45__cpo9iter_moveE
	.align		8
        /*0058*/ 	.dword	_ZN40_INTERNAL_c91460b2_4_k_cu_d9ba464a_229344cute7productE
	.align		8
        /*0060*/ 	.dword	_ZN40_INTERNAL_c91460b2_4_k_cu_d9ba464a_229344cute1_E
	.align		8
        /*0068*/ 	.dword	$str$22
	.align		8
        /*0070*/ 	.dword	$str$23


//--------------------- .text._ZN7cutlass13device_kernelINS_4gemm6kernel13GemmUniversalIN4cute5tupleIJiiiiEEENS1_10collective13CollectiveMmaINS1_34MainloopSm90TmaGmmaWarpSpecializedILi18ENS5_IJNS4_1CILi1EEESB_SB_EEENS1_32KernelTmaWarpSpecializedPingpongEEENS5_IJNSA_ILi64EEENSA_ILi128EEENSA_ILi32EEEEEENS_6half_tENS5_IJlSB_lEEESJ_SK_NS4_8TiledMMAINS4_8MMA_AtomIJNS4_4SM904GMMA26MMA_64x128x16_F32F16F16_SSILNSO_5MajorE0ELSQ_0ELNSO_7ScaleInE1ELSR_1EEEEEENS4_6LayoutISC_NS5_IJNSA_ILi0EEESV_SV_EEEEENS5_IJNS4_10UnderscoreESY_SY_EEEEENS4_13SM90_TMA_LOADENS4_14ComposedLayoutINS4_7SwizzleILi2ELi4ELi3EEENS4_18smem_ptr_flag_bitsILi16EEENSU_INS5_IJNSA_ILi8EEESH_EEENS5_IJSH_SB_EEEEEEEvNS4_8identityES11_S1B_vS1C_EENS_8epilogue10collective6detail29Sm90TmaWarpSpecializedAdapterINS1F_15DefaultEpilogueISJ_SK_SK_NS1E_6thread17LinearCombinationISJ_Li1EffLNS1J_9ScaleType4KindE0ELNS_15FloatRoundStyleE2ESJ_EENS1_15EpilogueDefaultEEEEEvvEEEEvNT_6ParamsE --------------------------
	.section	.text._ZN7cutlass13device_kernelINS_4gemm6kernel13GemmUniversalIN4cute5tupleIJiiiiEEENS1_10collective13CollectiveMmaINS1_34MainloopSm90TmaGmmaWarpSpecializedILi18ENS5_IJNS4_1CILi1EEESB_SB_EEENS1_32KernelTmaWarpSpecializedPingpongEEENS5_IJNSA_ILi64EEENSA_ILi128EEENSA_ILi32EEEEEENS_6half_tENS5_IJlSB_lEEESJ_SK_NS4_8TiledMMAINS4_8MMA_AtomIJNS4_4SM904GMMA26MMA_64x128x16_F32F16F16_SSILNSO_5MajorE0ELSQ_0ELNSO_7ScaleInE1ELSR_1EEEEEENS4_6LayoutISC_NS5_IJNSA_ILi0EEESV_SV_EEEEENS5_IJNS4_10UnderscoreESY_SY_EEEEENS4_13SM90_TMA_LOADENS4_14ComposedLayoutINS4_7SwizzleILi2ELi4ELi3EEENS4_18smem_ptr_flag_bitsILi16EEENSU_INS5_IJNSA_ILi8EEESH_EEENS5_IJSH_SB_EEEEEEEvNS4_8identityES11_S1B_vS1C_EENS_8epilogue10collective6detail29Sm90TmaWarpSpecializedAdapterINS1F_15DefaultEpilogueISJ_SK_SK_NS1E_6thread17LinearCombinationISJ_Li1EffLNS1J_9ScaleType4KindE0ELNS_15FloatRoundStyleE2ESJ_EENS1_15EpilogueDefaultEEEEEvvEEEEvNT_6ParamsE,"ax",@progbits
	.align	128
.text._ZN7cutlass13device_kernelINS_4gemm6kernel13GemmUniversalIN4cute5tupleIJiiiiEEENS1_10collective13CollectiveMmaINS1_34MainloopSm90TmaGmmaWarpSpecializedILi18ENS5_IJNS4_1CILi1EEESB_SB_EEENS1_32KernelTmaWarpSpecializedPingpongEEENS5_IJNSA_ILi64EEENSA_ILi128EEENSA_ILi32EEEEEENS_6half_tENS5_IJlSB_lEEESJ_SK_NS4_8TiledMMAINS4_8MMA_AtomIJNS4_4SM904GMMA26MMA_64x128x16_F32F16F16_SSILNSO_5MajorE0ELSQ_0ELNSO_7ScaleInE1ELSR_1EEEEEENS4_6LayoutISC_NS5_IJNSA_ILi0EEESV_SV_EEEEENS5_IJNS4_10UnderscoreESY_SY_EEEEENS4_13SM90_TMA_LOADENS4_14ComposedLayoutINS4_7SwizzleILi2ELi4ELi3EEENS4_18smem_ptr_flag_bitsILi16EEENSU_INS5_IJNSA_ILi8EEESH_EEENS5_IJSH_SB_EEEEEEEvNS4_8identityES11_S1B_vS1C_EENS_8epilogue10collective6detail29Sm90TmaWarpSpecializedAdapterINS1F_15DefaultEpilogueISJ_SK_SK_NS1E_6thread17LinearCombinationISJ_Li1EffLNS1J_9ScaleType4KindE0ELNS_15FloatRoundStyleE2ESJ_EENS1_15EpilogueDefaultEEEEEvvEEEEvNT_6ParamsE:
        .type           _ZN7cutlass13device_kernelINS_4gemm6kernel13GemmUniversalIN4cute5tupleIJiiiiEEENS1_10collective13CollectiveMmaINS1_34MainloopSm90TmaGmmaWarpSpecializedILi18ENS5_IJNS4_1CILi1EEESB_SB_EEENS1_32KernelTmaWarpSpecializedPingpongEEENS5_IJNSA_ILi64EEENSA_ILi128EEENSA_ILi32EEEEEENS_6half_tENS5_IJlSB_lEEESJ_SK_NS4_8TiledMMAINS4_8MMA_AtomIJNS4_4SM904GMMA26MMA_64x128x16_F32F16F16_SSILNSO_5MajorE0ELSQ_0ELNSO_7ScaleInE1ELSR_1EEEEEENS4_6LayoutISC_NS5_IJNSA_ILi0EEESV_SV_EEEEENS5_IJNS4_10UnderscoreESY_SY_EEEEENS4_13SM90_TMA_LOADENS4_14ComposedLayoutINS4_7SwizzleILi2ELi4ELi3EEENS4_18smem_ptr_flag_bitsILi16EEENSU_INS5_IJNSA_ILi8EEESH_EEENS5_IJSH_SB_EEEEEEEvNS4_8identityES11_S1B_vS1C_EENS_8epilogue10collective6detail29Sm90TmaWarpSpecializedAdapterINS1F_15DefaultEpilogueISJ_SK_SK_NS1E_6thread17LinearCombinationISJ_Li1EffLNS1J_9ScaleType4KindE0ELNS_15FloatRoundStyleE2ESJ_EENS1_15EpilogueDefaultEEEEEvvEEEEvNT_6ParamsE,@function
        .size           _ZN7cutlass13device_kernelINS_4gemm6kernel13GemmUniversalIN4cute5tupleIJiiiiEEENS1_10collective13CollectiveMmaINS1_34MainloopSm90TmaGmmaWarpSpecializedILi18ENS5_IJNS4_1CILi1EEESB_SB_EEENS1_32KernelTmaWarpSpecializedPingpongEEENS5_IJNSA_ILi64EEENSA_ILi128EEENSA_ILi32EEEEEENS_6half_tENS5_IJlSB_lEEESJ_SK_NS4_8TiledMMAINS4_8MMA_AtomIJNS4_4SM904GMMA26MMA_64x128x16_F32F16F16_SSILNSO_5MajorE0ELSQ_0ELNSO_7ScaleInE1ELSR_1EEEEEENS4_6LayoutISC_NS5_IJNSA_ILi0EEESV_SV_EEEEENS5_IJNS4_10UnderscoreESY_SY_EEEEENS4_13SM90_TMA_LOADENS4_14ComposedLayoutINS4_7SwizzleILi2ELi4ELi3EEENS4_18smem_ptr_flag_bitsILi16EEENSU_INS5_IJNSA_ILi8EEESH_EEENS5_IJSH_SB_EEEEEEEvNS4_8identityES11_S1B_vS1C_EENS_8epilogue10collective6detail29Sm90TmaWarpSpecializedAdapterINS1F_15DefaultEpilogueISJ_SK_SK_NS1E_6thread17LinearCombinationISJ_Li1EffLNS1J_9ScaleType4KindE0ELNS_15FloatRoundStyleE2ESJ_EENS1_15EpilogueDefaultEEEEEvvEEEEvNT_6ParamsE,(.L_x_226 - _ZN7cutlass13device_kernelINS_4gemm6kernel13GemmUniversalIN4cute5tupleIJiiiiEEENS1_10collective13CollectiveMmaINS1_34MainloopSm90TmaGmmaWarpSpecializedILi18ENS5_IJNS4_1CILi1EEESB_SB_EEENS1_32KernelTmaWarpSpecializedPingpongEEENS5_IJNSA_ILi64EEENSA_ILi128EEENSA_ILi32EEEEEENS_6half_tENS5_IJlSB_lEEESJ_SK_NS4_8TiledMMAINS4_8MMA_AtomIJNS4_4SM904GMMA26MMA_64x128x16_F32F16F16_SSILNSO_5MajorE0ELSQ_0ELNSO_7ScaleInE1ELSR_1EEEEEENS4_6LayoutISC_NS5_IJNSA_ILi0EEESV_SV_EEEEENS5_IJNS4_10UnderscoreESY_SY_EEEEENS4_13SM90_TMA_LOADENS4_14ComposedLayoutINS4_7SwizzleILi2ELi4ELi3EEENS4_18smem_ptr_flag_bitsILi16EEENSU_INS5_IJNSA_ILi8EEESH_EEENS5_IJSH_SB_EEEEEEEvNS4_8identityES11_S1B_vS1C_EENS_8epilogue10collective6detail29Sm90TmaWarpSpecializedAdapterINS1F_15DefaultEpilogueISJ_SK_SK_NS1E_6thread17LinearCombinationISJ_Li1EffLNS1J_9ScaleType4KindE0ELNS_15FloatRoundStyleE2ESJ_EENS1_15EpilogueDefaultEEEEEvvEEEEvNT_6ParamsE)
        .other          _ZN7cutlass13device_kernelINS_4gemm6kernel13GemmUniversalIN4cute5tupleIJiiiiEEENS1_10collective13CollectiveMmaINS1_34MainloopSm90TmaGmmaWarpSpecializedILi18ENS5_IJNS4_1CILi1EEESB_SB_EEENS1_32KernelTmaWarpSpecializedPingpongEEENS5_IJNSA_ILi64EEENSA_ILi128EEENSA_ILi32EEEEEENS_6half_tENS5_IJlSB_lEEESJ_SK_NS4_8TiledMMAINS4_8MMA_AtomIJNS4_4SM904GMMA26MMA_64x128x16_F32F16F16_SSILNSO_5MajorE0ELSQ_0ELNSO_7ScaleInE1ELSR_1EEEEEENS4_6LayoutISC_NS5_IJNSA_ILi0EEESV_SV_EEEEENS5_IJNS4_10UnderscoreESY_SY_EEEEENS4_13SM90_TMA_LOADENS4_14ComposedLayoutINS4_7SwizzleILi2ELi4ELi3EEENS4_18smem_ptr_flag_bitsILi16EEENSU_INS5_IJNSA_ILi8EEESH_EEENS5_IJSH_SB_EEEEEEEvNS4_8identityES11_S1B_vS1C_EENS_8epilogue10collective6detail29Sm90TmaWarpSpecializedAdapterINS1F_15DefaultEpilogueISJ_SK_SK_NS1E_6thread17LinearCombinationISJ_Li1EffLNS1J_9ScaleType4KindE0ELNS_15FloatRoundStyleE2ESJ_EENS1_15EpilogueDefaultEEEEEvvEEEEvNT_6ParamsE,@"STO_CUDA_ENTRY STV_DEFAULT"
_ZN7cutlass13device_kernelINS_4gemm6kernel13GemmUniversalIN4cute5tupleIJiiiiEEENS1_10collective13CollectiveMmaINS1_34MainloopSm90TmaGmmaWarpSpecializedILi18ENS5_IJNS4_1CILi1EEESB_SB_EEENS1_32KernelTmaWarpSpecializedPingpongEEENS5_IJNSA_ILi64EEENSA_ILi128EEENSA_ILi32EEEEEENS_6half_tENS5_IJlSB_lEEESJ_SK_NS4_8TiledMMAINS4_8MMA_AtomIJNS4_4SM904GMMA26MMA_64x128x16_F32F16F16_SSILNSO_5MajorE0ELSQ_0ELNSO_7ScaleInE1ELSR_1EEEEEENS4_6LayoutISC_NS5_IJNSA_ILi0EEESV_SV_EEEEENS5_IJNS4_10UnderscoreESY_SY_EEEEENS4_13SM90_TMA_LOADENS4_14ComposedLayoutINS4_7SwizzleILi2ELi4ELi3EEENS4_18smem_ptr_flag_bitsILi16EEENSU_INS5_IJNSA_ILi8EEESH_EEENS5_IJSH_SB_EEEEEEEvNS4_8identityES11_S1B_vS1C_EENS_8epilogue10collective6detail29Sm90TmaWarpSpecializedAdapterINS1F_15DefaultEpilogueISJ_SK_SK_NS1E_6thread17LinearCombinationISJ_Li1EffLNS1J_9ScaleType4KindE0ELNS_15FloatRoundStyleE2ESJ_EENS1_15EpilogueDefaultEEEEEvvEEEEvNT_6ParamsE:
[----:B------:R-:W0:Y:S02]  /*0000*/  LDC R1, c[0x0][0x28] ;  /* 0x00000a00ff017b82 */ /* 0x000e240000000800 */
[----:B0-----:R-:W-:Y:S01]  /*0010*/  VIADD R1, R1, 0xfffffff8 ;  /* 0xfffffff801017836 */ /* 0x001fe20000000000 */
[----:B------:R-:W0:Y:S01]  /*0020*/  S2R R4, SR_TID.X ;  /* 0x0000000000047919 */ /* 0x000e220000002100 */
[----:B------:R-:W-:Y:S01]  /*0030*/  ELECT P0, URZ, PT ;  /* 0x00000000003f782f */ /* 0x000fe20003800000 */
[----:B------:R-:W-:Y:S01]  /*0040*/  BSSY B0, `(.L_x_0) ;  /* 0x000000f000007945 */ /* 0x000fe20003800000 */
[--C-:B0-----:R-:W-:Y:S02]  /*0050*/  SHF.R.U32.HI R0, RZ, 0x5, R4.reuse ;  /* 0x00000005ff007819 */ /* 0x101fe40000011604 */
[----:B------:R-:W-:-:S03]  /*0060*/  SHF.R.U32.HI R5, RZ, 0x7, R4 ;  /* 0x00000007ff057819 */ /* 0x000fc60000011604 */
[----:B------:R-:W0:Y:S04]  /*0070*/  SHFL.IDX PT, R2, R0, RZ, 0x1f ;  /* 0x00001fff00027589 */ /* 0x000e2800000e0000 */
[----:B------:R1:W2:Y:S01]  /*0080*/  SHFL.IDX PT, R8, R5, RZ, 0x1f ;  /* 0x00001fff05087589 */ /* 0x0002a200000e0000 */
[----:B0-----:R-:W-:-:S13]  /*0090*/  ISETP.NE.OR P0, PT, R2, RZ, !P0 ;  /* 0x000000ff0200720c */ /* 0x001fda0004705670 */
[----:B-12---:R-:W-:Y:S05]  /*00a0*/  @P0 BRA `(.L_x_1) ;  /* 0x0000000000200947 */ /* 0x006fea0003800000 */
[----:B------:R-:W-:Y:S02]  /*00b0*/  ULDC.64 UR4, c[0x0][0x198] ;  /* 0x0000660000047ab9 */ /* 0x000fe40000000a00 */
[----:B------:R-:W-:Y:S02]  /*00c0*/  UIADD3 UR6, UP0, UR4, 0xf0, URZ ;  /* 0x000000f004067890 */ /* 0x000fe4000ff1e03f */
[----:B------:R-:W-:Y:S02]  /*00d0*/  UIADD3 UR4, UP1, UR4, 0x1f0, URZ ;  /* 0x000001f004047890 */ /* 0x000fe4000ff3e03f */
[----:B------:R-:W-:Y:S02]  /*00e0*/  UIADD3.X UR7, URZ, UR5, URZ, UP0, !UPT ;  /* 0x000000053f077290 */ /* 0x000fe400087fe43f */
[----:B------:R-:W-:-:S07]  /*00f0*/  UIADD3.X UR5, URZ, UR5, URZ, UP1, !UPT ;  /* 0x000000053f057290 */ /* 0x000fce0008ffe43f */
[----:B------:R0:W-:Y:S02]  /*0100*/  UTMACCTL.PF [UR6] ;  /* 0x00000000060079b9 */ /* 0x0001e40008040000 */
[----:B------:R0:W-:Y:S02]  /*0110*/  UTMACCTL.PF [UR4] ;  /* 0x00000000040079b9 */ /* 0x0001e40008040000 */
[----:B0-----:R-:W-:Y:S01]  /*0120*/  NOP ;  /* 0x0000000000007918 */ /* 0x001fe20000000000 */
.L_x_1:
[----:B------:R-:W-:Y:S05]  /*0130*/  BSYNC B0 ;  /* 0x0000000000007941 */ /* 0x000fea0003800000 */
.L_x_0:
[----:B------:R-:W0:Y:S02]  /*0140*/  SHFL.IDX PT, R3, R0, RZ, 0x1f ;  /* 0x00001fff00037589 */ /* 0x000e2400000e0000 */
[----:B0-----:R-:W-:-:S13]  /*0150*/  ISETP.NE.AND P0, PT, R3, RZ, PT ;  /* 0x000000ff0300720c */ /* 0x001fda0003f05270 */
[----:B------:R-:W-:Y:S05]  /*0160*/  @P0 BRA `(.L_x_2) ;  /* 0x0000000000d40947 */ /* 0x000fea0003800000 */
[----:B------:R-:W-:Y:S01]  /*0170*/  ELECT P0, URZ, PT ;  /* 0x00000000003f782f */ /* 0x000fe20003800000 */
[----:B------:R-:W-:-:S12]  /*0180*/  BSSY B0, `(.L_x_2) ;  /* 0x0000033000007945 */ /* 0x000fd80003800000 */
[----:B------:R-:W-:Y:S05]  /*0190*/  @!P0 BRA `(.L_x_3) ;  /* 0x0000000000c48947 */ /* 0x000fea0003800000 */
[----:B------:R-:W0:Y:S01]  /*01a0*/  S2UR UR8, SR_CgaCtaId ;  /* 0x00000000000879c3 */ /* 0x000e220000008800 */
[----:B------:R-:W-:Y:S01]  /*01b0*/  UMOV UR4, 0x400 ;  /* 0x0000040000047882 */ /* 0x000fe20000000000 */
[----:B------:R-:W-:Y:S01]  /*01c0*/  UMOV UR5, 0x1 ;  /* 0x0000000100057882 */ /* 0x000fe20000000000 */
[----:B------:R-:W-:Y:S02]  /*01d0*/  UMOV UR6, 0x80 ;  /* 0x0000008000067882 */ /* 0x000fe40000000000 */
[----:B------:R-:W-:-:S04]  /*01e0*/  UIADD3 UR6, -UR6, 0x100000, URZ ;  /* 0x0010000006067890 */ /* 0x000fc8000fffe13f */
[----:B------:R-:W-:Y:S02]  /*01f0*/  USHF.L.U32 UR7, UR6, 0xb, URZ ;  /* 0x0000000b06077899 */ /* 0x000fe4000800063f */
[----:B------:R-:W-:Y:S02]  /*0200*/  USHF.L.U32 UR6, UR6, 0x1, URZ ;  /* 0x0000000106067899 */ /* 0x000fe4000800063f */
[----:B0-----:R-:W-:Y:S02]  /*0210*/  ULEA UR8, UR8, UR4, 0x18 ;  /* 0x0000000408087291 */ /* 0x001fe4000f8ec03f */
[----:B------:R-:W-:-:S04]  /*0220*/  UIADD3 UR4, -UR5, 0x100000, URZ ;  /* 0x0010000005047890 */ /* 0x000fc8000fffe13f */
[----:B------:R-:W-:Y:S02]  /*0230*/  USHF.L.U32 UR5, UR4, 0xb, URZ ;  /* 0x0000000b04057899 */ /* 0x000fe4000800063f */
[----:B------:R-:W-:Y:S01]  /*0240*/  USHF.L.U32 UR4, UR4, 0x1, URZ ;  /* 0x0000000104047899 */ /* 0x000fe2000800063f */
[----:B------:R-:W0:Y:S11]  /*0250*/  FENCE.VIEW.ASYNC.S ;  /* 0x00000000000073c6 */ /* 0x000e360000000000 */
[----:B0-----:R0:W1:Y:S01]  /*0260*/  SYNCS.EXCH.64 URZ, [UR8], UR4 ;  /* 0x00000004083f75b2 */ /* 0x0010620008000100 */
[----:B------:R0:W2:Y:S01]  /*0270*/  SYNCS.EXCH.64 URZ, [UR8+0x90], UR6 ;  /* 0x00009006083f75b2 */ /* 0x0000a20008000100 */
[----:B------:R0:W3:Y:S01]  /*0280*/  SYNCS.EXCH.64 URZ, [UR8+0x8], UR4 ;  /* 0x00000804083f75b2 */ /* 0x0000e20008000100 */
[----:B------:R0:W4:Y:S01]  /*0290*/  SYNCS.EXCH.64 URZ, [UR8+0x98], UR6 ;  /* 0x00009806083f75b2 */ /* 0x0001220008000100 */
[----:B------:R0:W0:Y:S01]  /*02a0*/  SYNCS.EXCH.64 URZ, [UR8+0x10], UR4 ;  /* 0x00001004083f75b2 */ /* 0x0000220008000100 */
        /* <DEDUP_REMOVED lines=31> */
[----:B-1234-:R-:W-:Y:S01]  /*04a0*/  NOP ;  /* 0x0000000000007918 */ /* 0x01efe20000000000 */
.L_x_3:
[----:B0-----:R-:W-:Y:S05]  /*04b0*/  BSYNC B0 ;  /* 0x0000000000007941 */ /* 0x001fea0003800000 */
.L_x_2:
[----:B------:R-:W0:Y:S01]  /*04c0*/  SHFL.IDX PT, R6, R0, RZ, 0x1f ;  /* 0x00001fff00067589 */ /* 0x000e2200000e0000 */
[----:B------:R-:W-:Y:S01]  /*04d0*/  ELECT P0, URZ, PT ;  /* 0x00000000003f782f */ /* 0x000fe20003800000 */
[----:B------:R-:W-:Y:S01]  /*04e0*/  NOP ;  /* 0x0000000000007918 */ /* 0x000fe20000000000 */
[----:B------:R-:W-:Y:S01]  /*04f0*/  ELECT P1, URZ, PT ;  /* 0x00000000003f782f */ /* 0x000fe20003820000 */
[----:B------:R-:W1:Y:S01]  /*0500*/  SHFL.IDX PT, R3, R0, RZ, 0x1f ;  /* 0x00001fff00037589 */ /* 0x000e6200000e0000 */
[----:B------:R-:W-:Y:S01]  /*0510*/  UMOV UR4, 0x20 ;  /* 0x0000002000047882 */ /* 0x000fe20000000000 */
[----:B------:R-:W-:Y:S01]  /*0520*/  UMOV UR11, 0x80 ;  /* 0x00000080000b7882 */ /* 0x000fe20000000000 */
[----:B------:R-:W-:Y:S01]  /*0530*/  NOP ;  /* 0x0000000000007918 */ /* 0x000fe20000000000 */
[C---:B------:R-:W-:Y:S01]  /*0540*/  VIADD R33, R8.reuse, 0xffffffff ;  /* 0xffffffff08217836 */ /* 0x040fe20000000000 */
[----:B------:R-:W2:Y:S01]  /*0550*/  SHFL.IDX PT, R5, R5, RZ, 0x1f ;  /* 0x00001fff05057589 */ /* 0x000ea200000e0000 */
[----:B------:R-:W-:Y:S01]  /*0560*/  ULDC.64 UR36, c[0x0][0x208] ;  /* 0x0000820000247ab9 */ /* 0x000fe20000000a00 */
[----:B------:R-:W-:-:S02]  /*0570*/  ISETP.NE.AND P2, PT, R8, RZ, PT ;  /* 0x000000ff0800720c */ /* 0x000fc40003f45270 */
[----:B------:R-:W-:Y:S02]  /*0580*/  ISETP.GE.U32.AND P3, PT, R33, 0x2, PT ;  /* 0x000000022100780c */ /* 0x000fe40003f66070 */
[----:B0-----:R-:W-:Y:S02]  /*0590*/  ISETP.NE.OR P0, PT, R6, RZ, !P0 ;  /* 0x000000ff0600720c */ /* 0x001fe40004705670 */
[----:B-1----:R-:W-:Y:S02]  /*05a0*/  ISETP.NE.OR P1, PT, R3, RZ, !P1 ;  /* 0x000000ff0300720c */ /* 0x002fe40004f25670 */
[----:B------:R-:W-:-:S04]  /*05b0*/  SHF.R.S32.HI R3, RZ, 0x1f, R2 ;  /* 0x0000001fff037819 */ /* 0x000fc80000011402 */
[----:B------:R-:W-:-:S05]  /*05c0*/  LEA.HI R3, R3, R2, RZ, 0x2 ;  /* 0x0000000203037211 */ /* 0x000fca00078f10ff */
[----:B------:R-:W-:Y:S01]  /*05d0*/  VOTEU.ALL UP0, P0 ;  /* 0x00000000003f7886 */ /* 0x000fe20000000000 */
[----:B------:R-:W-:Y:S01]  /*05e0*/  LOP3.LUT R3, R3, 0xfffffffc, RZ, 0xc0, !PT ;  /* 0xfffffffc03037812 */ /* 0x000fe200078ec0ff */
[----:B------:R-:W-:-:S03]  /*05f0*/  VOTEU.ALL UP1, P1 ;  /* 0x00000000003f7886 */ /* 0x000fc60000820000 */
[----:B------:R-:W0:Y:S01]  /*0600*/  @!UP0 S2UR UR7, SR_CgaCtaId ;  /* 0x00000000000789c3 */ /* 0x000e220000008800 */
[----:B------:R-:W-:Y:S01]  /*0610*/  @!UP0 UMOV UR6, 0x400 ;  /* 0x0000040000068882 */ /* 0x000fe20000000000 */
[----:B------:R-:W-:-:S04]  /*0620*/  @!UP0 UIADD3 UR4, -UR4, 0x100000, URZ ;  /* 0x0010000004048890 */ /* 0x000fc8000fffe13f */
[----:B------:R-:W-:Y:S02]  /*0630*/  @!UP0 USHF.L.U32 UR5, UR4, 0xb, URZ ;  /* 0x0000000b04058899 */ /* 0x000fe4000800063f */
[----:B------:R-:W-:Y:S01]  /*0640*/  @!UP0 USHF.L.U32 UR4, UR4, 0x1, URZ ;  /* 0x0000000104048899 */ /* 0x000fe2000800063f */
[----:B------:R-:W-:Y:S01]  /*0650*/  IMAD.IADD R0, R2, 0x1, -R3 ;  /* 0x0000000102007824 */ /* 0x000fe200078e0a03 */
[----:B------:R-:W-:Y:S01]  /*0660*/  @!UP1 UMOV UR9, 0x400 ;  /* 0x0000040000099882 */ /* 0x000fe20000000000 */
[----:B------:R-:W-:Y:S01]  /*0670*/  VOTEU.ALL UP2, P1 ;  /* 0x00000000003f7886 */ /* 0x000fe20000840000 */
[----:B------:R-:W-:Y:S01]  /*0680*/  VOTEU.ALL UP3, P1 ;  /* 0x00000000003f7886 */ /* 0x000fe20000860000 */
[----:B------:R-:W-:Y:S01]  /*0690*/  VOTEU.ALL UP4, P1 ;  /* 0x00000000003f7886 */ /* 0x000fe20000880000 */
[----:B------:R-:W1:Y:S01]  /*06a0*/  @!UP1 S2UR UR10, SR_CgaCtaId ;  /* 0x00000000000a99c3 */ /* 0x000e620000008800 */
[----:B------:R-:W-:Y:S01]  /*06b0*/  VOTEU.ALL UP5, P1 ;  /* 0x00000000003f7886 */ /* 0x000fe200008a0000 */
[----:B------:R-:W-:-:S04]  /*06c0*/  SHF.R.S32.HI R3, RZ, 0x1f, R4 ;  /* 0x0000001fff037819 */ /* 0x000fc80000011404 */
[----:B------:R-:W-:-:S04]  /*06d0*/  LEA.HI R3, R3, R4, RZ, 0x7 ;  /* 0x0000000403037211 */ /* 0x000fc800078f38ff */
[----:B------:R-:W-:-:S05]  /*06e0*/  LOP3.LUT R3, R3, 0xffffff80, RZ, 0xc0, !PT ;  /* 0xffffff8003037812 */ /* 0x000fca00078ec0ff */
[----:B------:R-:W-:Y:S01]  /*06f0*/  IMAD.IADD R3, R4, 0x1, -R3 ;  /* 0x0000000104037824 */ /* 0x000fe200078e0a03 */
[----:B0-----:R-:W-:Y:S02]  /*0700*/  @!UP0 ULEA UR8, UR7, UR6, 0x18 ;  /* 0x0000000607088291 */ /* 0x001fe4000f8ec03f */
[----:B------:R-:W-:-:S04]  /*0710*/  @!UP1 UIADD3 UR6, -UR11, 0x100000, URZ ;  /* 0x001000000b069890 */ /* 0x000fc8000fffe13f */
[----:B------:R-:W-:Y:S02]  /*0720*/  @!UP1 USHF.L.U32 UR7, UR6, 0xb, URZ ;  /* 0x0000000b06079899 */ /* 0x000fe4000800063f */
[----:B------:R-:W-:Y:S01]  /*0730*/  @!UP1 USHF.L.U32 UR6, UR6, 0x1, URZ ;  /* 0x0000000106069899 */ /* 0x000fe2000800063f */
[----:B------:R-:W-:Y:S01]  /*0740*/  VOTEU.ALL UP0, P0 ;  /* 0x00000000003f7886 */ /* 0x000fe20000000000 */
[----:B-1----:R-:W-:Y:S01]  /*0750*/  @!UP1 ULEA UR9, UR10, UR9, 0x18 ;  /* 0x000000090a099291 */ /* 0x002fe2000f8ec03f */
[----:B------:R-:W-:Y:S02]  /*0760*/  VOTEU.ALL UP1, P0 ;  /* 0x00000000003f7886 */ /* 0x000fe40000020000 */
[----:B------:R-:W-:Y:S01]  /*0770*/  ULDC.64 UR10, c[0x0][0x598] ;  /* 0x00016600000a7ab9 */ /* 0x000fe20000000a00 */
[----:B------:R-:W-:Y:S01]  /*0780*/  ISETP.NE.AND P0, PT, R0, 0x3, PT ;  /* 0x000000030000780c */ /* 0x000fe20003f05270 */
[----:B------:R-:W0:Y:S02]  /*0790*/  FENCE.VIEW.ASYNC.S ;  /* 0x00000000000073c6 */ /* 0x000e240000000000 */
[----:B0-----:R0:W1:Y:S01]  /*07a0*/  @!UP0 SYNCS.EXCH.64 URZ, [UR8+0x150], UR4 ;  /* 0x00015004083f85b2 */ /* 0x0010620008000100 */
[----:B------:R-:W-:-:S02]  /*07b0*/  ISETP.NE.U32.AND P1, PT, RZ, UR10, PT ;  /* 0x0000000aff007c0c */ /* 0x000fc4000bf25070 */
[----:B------:R-:W-:Y:S02]  /*07c0*/  ISETP.EQ.OR P0, PT, R0, RZ, !P0 ;  /* 0x000000ff0000720c */ /* 0x000fe40004702670 */
[----:B------:R-:W-:Y:S02]  /*07d0*/  ISETP.NE.AND.EX P1, PT, RZ, UR11, PT, P1 ;  /* 0x0000000bff007c0c */ /* 0x000fe4000bf25310 */
[----:B------:R-:W-:-:S04]  /*07e0*/  ISETP.EQ.AND P0, PT, R8, RZ, P0 ;  /* 0x000000ff0800720c */ /* 0x000fc80000702270 */
[----:B------:R-:W-:-:S04]  /*07f0*/  SEL R16, RZ, 0x1, !P0 ;  /* 0x00000001ff107807 */ /* 0x000fc80004000000 */
[----:B------:R-:W-:Y:S01]  /*0800*/  SEL R16, R16, 0x2, P3 ;  /* 0x0000000210107807 */ /* 0x000fe20001800000 */
[----:B------:R0:W1:Y:S01]  /*0810*/  @!UP1 SYNCS.EXCH.64 URZ, [UR8+0x158], UR4 ;  /* 0x00015804083f95b2 */ /* 0x0000620008000100 */
[----:B------:R-:W-:Y:S01]  /*0820*/  NOP ;  /* 0x0000000000007918 */ /* 0x000fe20000000000 */
[----:B------:R0:W1:Y:S01]  /*0830*/  @!UP2 SYNCS.EXCH.64 URZ, [UR9+0x130], UR6 ;  /* 0x00013006093fa5b2 */ /* 0x0000620008000100 */
[----:B------:R0:W1:Y:S01]  /*0840*/  @!UP3 SYNCS.EXCH.64 URZ, [UR9+0x138], UR6 ;  /* 0x00013806093fb5b2 */ /* 0x0000620008000100 */
[----:B------:R0:W1:Y:S01]  /*0850*/  @!UP4 SYNCS.EXCH.64 URZ, [UR9+0x140], UR6 ;  /* 0x00014006093fc5b2 */ /* 0x0000620008000100 */
[----:B------:R0:W1:Y:S01]  /*0860*/  @!UP5 SYNCS.EXCH.64 URZ, [UR9+0x148], UR6 ;  /* 0x00014806093fd5b2 */ /* 0x0000620008000100 */
[----:B------:R-:W-:Y:S01]  /*0870*/  NOP ;  /* 0x0000000000007918 */ /* 0x000fe20000000000 */
[----:B-1----:R-:W-:Y:S06]  /*0880*/  BAR.SYNC.DEFER_BLOCKING 0x0 ;  /* 0x0000000000007b1d */ /* 0x002fec0000010000 */
[----:B0-2---:R-:W-:Y:S05]  /*0890*/  @!P1 BRA `(.L_x_4) ;  /* 0x00000000001c9947 */ /* 0x005fea0003800000 */
[----:B------:R-:W0:Y:S02]  /*08a0*/  LDC.64 R6, c[0x0][0x598] ;  /* 0x00016600ff067b82 */ /* 0x000e240000000a00 */
[----:B0-----:R-:W2:Y:S02]  /*08b0*/  LDG.E.64 R6, desc[UR36][R6.64] ;  /* 0x0000002406067981 */ /* 0x001ea4000c1e1b00 */
[----:B--2---:R-:W-:-:S04]  /*08c0*/  ISETP.NE.U32.AND P0, PT, R6, RZ, PT ;  /* 0x000000ff0600720c */ /* 0x004fc80003f05070 */
[----:B------:R-:W-:-:S13]  /*08d0*/  ISETP.NE.AND.EX P0, PT, R7, RZ, PT, P0 ;  /* 0x000000ff0700720c */ /* 0x000fda0003f05300 */
[----:B------:R-:W-:Y:S05]  /*08e0*/  @!P0 BRA `(.L_x_4) ;  /* 0x0000000000088947 */ /* 0x000fea0003800000 */
[----:B------:R1:W5:Y:S01]  /*08f0*/  LD.E R88, desc[UR36][R6.64] ;  /* 0x0000002406587980 */ /* 0x000362000c101900 */
[----:B------:R-:W-:Y:S05]  /*0900*/  BRA `(.L_x_5) ;  /* 0x0000000000247947 */ /* 0x000fea0003800000 */
.L_x_4:
[----:B------:R-:W-:Y:S02]  /*0910*/  ULDC.64 UR4, c[0x0][0x588] ;  /* 0x0001620000047ab9 */ /* 0x000fe40000000a00 */
[----:B------:R-:W-:-:S04]  /*0920*/  ISETP.NE.U32.AND P0, PT, RZ, UR4, PT ;  /* 0x00000004ff007c0c */ /* 0x000fc8000bf05070 */
[----:B------:R-:W-:-:S13]  /*0930*/  ISETP.NE.AND.EX P0, PT, RZ, UR5, PT, P0 ;  /* 0x00000005ff007c0c */ /* 0x000fda000bf05300 */
[----:B------:R-:W-:Y:S05]  /*0940*/  @!P0 BRA `(.L_x_6) ;  /* 0x00000000000c8947 */ /* 0x000fea0003800000 */
[----:B------:R-:W0:Y:S02]  /*0950*/  LDC.64 R88, c[0x0][0x588] ;  /* 0x00016200ff587b82 */ /* 0x000e240000000a00 */
[----:B0-----:R0:W5:Y:S01]  /*0960*/  LDG.E R88, desc[UR36][R88.64] ;  /* 0x0000002458587981 */ /* 0x001162000c1e1900 */
[----:B------:R-:W-:Y:S05]  /*0970*/  BRA `(.L_x_5) ;  /* 0x0000000000087947 */ /* 0x000fea0003800000 */
.L_x_6:
[----:B------:R-:W-:Y:S02]  /*0980*/  ULDC UR4, c[0x0][0x580] ;  /* 0x0001600000047ab9 */ /* 0x000fe40000000800 */
[----:B------:R-:W-:-:S07]  /*0990*/  IMAD.U32 R88, RZ, RZ, UR4 ;  /* 0x00000004ff587e24 */ /* 0x000fce000f8e00ff */
.L_x_5:
[----:B------:R-:W-:Y:S02]  /*09a0*/  ULDC.64 UR4, c[0x0][0x5a0] ;  /* 0x0001680000047ab9 */ /* 0x000fe40000000a00 */
[----:B------:R-:W-:-:S04]  /*09b0*/  ISETP.NE.U32.AND P0, PT, RZ, UR4, PT ;  /* 0x00000004ff007c0c */ /* 0x000fc8000bf05070 */
[----:B------:R-:W-:-:S13]  /*09c0*/  ISETP.NE.AND.EX P0, PT, RZ, UR5, PT, P0 ;  /* 0x00000005ff007c0c */ /* 0x000fda000bf05300 */
[----:B------:R-:W-:Y:S05]  /*09d0*/  @!P0 BRA `(.L_x_7) ;  /* 0x00000000001c8947 */ /* 0x000fea0003800000 */
[----:B-1----:R-:W1:Y:S02]  /*09e0*/  LDC.64 R6, c[0x0][0x5a0] ;  /* 0x00016800ff067b82 */ /* 0x002e640000000a00 */
[----:B-1----:R-:W2:Y:S02]  /*09f0*/  LDG.E.64 R6, desc[UR36][R6.64] ;  /* 0x0000002406067981 */ /* 0x002ea4000c1e1b00 */
[----:B--2---:R-:W-:-:S04]  /*0a00*/  ISETP.NE.U32.AND P0, PT, R6, RZ, PT ;  /* 0x000000ff0600720c */ /* 0x004fc80003f05070 */
[----:B------:R-:W-:-:S13]  /*0a10*/  ISETP.NE.AND.EX P0, PT, R7, RZ, PT, P0 ;  /* 0x000000ff0700720c */ /* 0x000fda0003f05300 */
[----:B------:R-:W-:Y:S05]  /*0a20*/  @!P0 BRA `(.L_x_7) ;  /* 0x0000000000088947 */ /* 0x000fea0003800000 */
[----:B0-----:R2:W5:Y:S01]  /*0a30*/  LD.E R89, desc[UR36][R6.64] ;  /* 0x0000002406597980 */ /* 0x001562000c101900 */
[----:B------:R-:W-:Y:S05]  /*0a40*/  BRA `(.L_x_8) ;  /* 0x0000000000247947 */ /* 0x000fea0003800000 */
.L_x_7:
[----:B------:R-:W-:Y:S02]  /*0a50*/  ULDC.64 UR4, c[0x0][0x590] ;  /* 0x0001640000047ab9 */ /* 0x000fe40000000a00 */
[----:B------:R-:W-:-:S04]  /*0a60*/  ISETP.NE.U32.AND P0, PT, RZ, UR4, PT ;  /* 0x00000004ff007c0c */ /* 0x000fc8000bf05070 */
[----:B------:R-:W-:-:S13]  /*0a70*/  ISETP.NE.AND.EX P0, PT, RZ, UR5, PT, P0 ;  /* 0x00000005ff007c0c */ /* 0x000fda000bf05300 */
[----:B------:R-:W-:Y:S05]  /*0a80*/  @!P0 BRA `(.L_x_9) ;  /* 0x00000000000c8947 */ /* 0x000fea0003800000 */
[----:B-1----:R-:W0:Y:S02]  /*0a90*/  LDC.64 R6, c[0x0][0x590] ;  /* 0x00016400ff067b82 */ /* 0x002e240000000a00 */
[----:B0-----:R0:W5:Y:S01]  /*0aa0*/  LDG.E R89, desc[UR36][R6.64] ;  /* 0x0000002406597981 */ /* 0x001162000c1e1900 */
[----:B------:R-:W-:Y:S05]  /*0ab0*/  BRA `(.L_x_8) ;  /* 0x0000000000087947 */ /* 0x000fea0003800000 */
.L_x_9:
[----:B------:R-:W-:Y:S02]  /*0ac0*/  ULDC UR4, c[0x0][0x584] ;  /* 0x0001610000047ab9 */ /* 0x000fe40000000800 */
[----:B0-----:R-:W-:-:S07]  /*0ad0*/  IMAD.U32 R89, RZ, RZ, UR4 ;  /* 0x00000004ff597e24 */ /* 0x001fce000f8e00ff */
.L_x_8:
[----:B------:R-:W3:Y:S01]  /*0ae0*/  LDC R2, c[0x0][0x65c] ;  /* 0x00019700ff027b82 */ /* 0x000ee20000000800 */
[----:B------:R-:W4:Y:S01]  /*0af0*/  S2R R14, SR_CTAID.Y ;  /* 0x00000000000e7919 */ /* 0x000f220000002600 */
[----:B------:R-:W-:Y:S01]  /*0b00*/  ULDC UR6, c[0x0][0x28c] ;  /* 0x0000a30000067ab9 */ /* 0x000fe20000000800 */
[----:B------:R-:W-:Y:S01]  /*0b10*/  ISETP.NE.AND P0, PT, R8, 0x2, PT ;  /* 0x000000020800780c */ /* 0x000fe20003f05270 */
[----:B------:R-:W-:Y:S01]  /*0b20*/  UIADD3 UR6, UR6, 0x1f, URZ ;  /* 0x0000001f06067890 */ /* 0x000fe2000fffe03f */
[----:B012---:R-:W0:Y:S01]  /*0b30*/  S2R R6, SR_CTAID.X ;  /* 0x0000000000067919 */ /* 0x007e220000002500 */
[----:B------:R-:W-:Y:S01]  /*0b40*/  IMAD.MOV.U32 R7, RZ, RZ, RZ ;  /* 0x000000ffff077224 */ /* 0x000fe200078e00ff */
[----:B------:R-:W-:Y:S01]  /*0b50*/  UMOV UR38, URZ ;  /* 0x0000003f00267c82 */ /* 0x000fe20008000000 */
[----:B------:R-:W-:Y:S01]  /*0b60*/  USHF.R.S32.HI UR7, URZ, 0x1f, UR6 ;  /* 0x0000001f3f077899 */ /* 0x000fe20008011406 */
[----:B------:R-:W-:Y:S01]  /*0b70*/  UMOV UR39, URZ ;  /* 0x0000003f00277c82 */ /* 0x000fe20008000000 */
[----:B------:R-:W-:-:S02]  /*0b80*/  ULDC.64 UR8, c[0x0][0x650] ;  /* 0x0001940000087ab9 */ /* 0x000fc40000000a00 */
[----:B------:R-:W-:-:S04]  /*0b90*/  ULEA.HI UR7, UR7, UR6, URZ, 0x5 ;  /* 0x0000000607077291 */ /* 0x000fc8000f8f283f */
[----:B------:R-:W-:Y:S01]  /*0ba0*/  USHF.R.S32.HI UR40, URZ, 0x5, UR7 ;  /* 0x000000053f287899 */ /* 0x000fe20008011407 */
[----:B---3--:R-:W-:-:S13]  /*0bb0*/  ISETP.NE.AND P1, PT, R2, 0x1, PT ;  /* 0x000000010200780c */ /* 0x008fda0003f25270 */
[----:B------:R-:W0:Y:S01]  /*0bc0*/  @P1 LDC R19, c[0x0][0x10] ;  /* 0x00000400ff131b82 */ /* 0x000e220000000800 */
[----:B----4-:R-:W-:Y:S02]  /*0bd0*/  @P1 IMAD.MOV.U32 R8, RZ, RZ, R14 ;  /* 0x000000ffff081224 */ /* 0x010fe400078e000e */
[----:B------:R-:W-:Y:S02]  /*0be0*/  @P1 IMAD.MOV.U32 R9, RZ, RZ, RZ ;  /* 0x000000ffff091224 */ /* 0x000fe400078e00ff */
[----:B------:R-:W-:-:S03]  /*0bf0*/  @P1 IMAD.MOV.U32 R17, RZ, RZ, RZ ;  /* 0x000000ffff111224 */ /* 0x000fc600078e00ff */
[----:B------:R-:W1:Y:S01]  /*0c00*/  @!P1 LDC R11, c[0x0][0xc] ;  /* 0x00000300ff0b9b82 */ /* 0x000e620000000800 */
[----:B------:R-:W-:Y:S01]  /*0c10*/  ULDC UR4, c[0x0][0xc] ;  /* 0x0000030000047ab9 */ /* 0x000fe20000000800 */
[----:B------:R-:W-:Y:S02]  /*0c20*/  ULDC UR5, c[0x0][0x10] ;  /* 0x0000040000057ab9 */ /* 0x000fe40000000800 */
[----:B------:R-:W-:-:S04]  /*0c30*/  UIMAD.WIDE.U32 UR4, UR4, UR5, URZ ;  /* 0x00000005040472a5 */ /* 0x000fc8000f8e003f */
[----:B------:R-:W2:Y:S01]  /*0c40*/  LDC R2, c[0x0][0x14] ;  /* 0x00000500ff027b82 */ /* 0x000ea20000000800 */
[----:B0-----:R-:W-:-:S04]  /*0c50*/  @P1 IMAD.WIDE.U32 R18, R6, R19, R8 ;  /* 0x0000001306121225 */ /* 0x001fc800078e0008 */
[----:B------:R-:W-:Y:S02]  /*0c60*/  @P1 IMAD.IADD R17, R19, 0x1, R17 ;  /* 0x0000000113111824 */ /* 0x000fe400078e0211 */
[----:B-1----:R-:W-:-:S04]  /*0c70*/  @!P1 IMAD.WIDE.U32 R8, R11, R14, R6 ;  /* 0x0000000e0b089225 */ /* 0x002fc800078e0006 */
[----:B------:R-:W-:Y:S02]  /*0c80*/  @!P1 IMAD.MOV.U32 R18, RZ, RZ, R8 ;  /* 0x000000ffff129224 */ /* 0x000fe400078e0008 */
[----:B------:R-:W-:Y:S02]  /*0c90*/  @!P1 IMAD.MOV.U32 R17, RZ, RZ, R9 ;  /* 0x000000ffff119224 */ /* 0x000fe400078e0009 */
[----:B--2---:R-:W-:-:S04]  /*0ca0*/  IMAD.WIDE.U32 R12, R2, UR4, RZ ;  /* 0x00000004020c7c25 */ /* 0x004fc8000f8e00ff */
[----:B------:R-:W-:Y:S01]  /*0cb0*/  IMAD R23, R2, UR5, RZ ;  /* 0x0000000502177c24 */ /* 0x000fe2000f8e02ff */
[----:B------:R0:W-:Y:S03]  /*0cc0*/  STL.64 [R1], R12 ;  /* 0x0000000c01007387 */ /* 0x0001e60000100a00 */
[----:B------:R-:W-:Y:S01]  /*0cd0*/  IMAD.IADD R23, R13, 0x1, R23 ;  /* 0x000000010d177824 */ /* 0x000fe200078e0217 */
[----:B------:R-:W-:Y:S06]  /*0ce0*/  @P0 BRA `(.L_x_10) ;  /* 0x0000000000200947 */ /* 0x000fec0003800000 */
[----:B------:R-:W-:Y:S01]  /*0cf0*/  UISETP.GE.U32.AND UP0, UPT, UR40, 0x12, UPT ;  /* 0x000000122800788c */ /* 0x000fe2000bf06070 */
[----:B------:R-:W-:Y:S01]  /*0d00*/  IADD3 R18, P0, R18, R12, RZ ;  /* 0x0000000c12127210 */ /* 0x000fe20007f1e0ff */
[----:B------:R-:W-:Y:S01]  /*0d10*/  UIMAD.WIDE.U32 UR4, UR40, 0x38e38e39, URZ ;  /* 0x38e38e39280478a5 */ /* 0x000fe2000f8e003f */
[----:B------:R-:W-:-:S03]  /*0d20*/  UMOV UR39, URZ ;  /* 0x0000003f00277c82 */ /* 0x000fc60008000000 */
[----:B------:R-:W-:Y:S01]  /*0d30*/  USHF.R.U32.HI UR4, URZ, 0x2, UR5 ;  /* 0x000000023f047899 */ /* 0x000fe20008011605 */
[----:B------:R-:W-:-:S03]  /*0d40*/  IMAD.X R17, R23, 0x1, R17, P0 ;  /* 0x0000000117117824 */ /* 0x000fc600000e0611 */
[----:B------:R-:W-:Y:S02]  /*0d50*/  UIMAD UR38, UR4, -0x12, UR40 ;  /* 0xffffffee042678a4 */ /* 0x000fe4000f8e0228 */
[----:B------:R-:W-:-:S12]  /*0d60*/  @UP0 ULOP3.LUT UR39, UR4, 0x1, URZ, 0xc0, !UPT ;  /* 0x0000000104270892 */ /* 0x000fd8000f8ec03f */
.L_x_10:
[----:B------:R-:W-:Y:S01]  /*0d70*/  ISETP.GE.U32.AND P0, PT, R18, UR8, PT ;  /* 0x0000000812007c0c */ /* 0x000fe2000bf06070 */
[----:B------:R-:W-:Y:S01]  /*0d80*/  IMAD.MOV.U32 R19, RZ, RZ, -0x1 ;  /* 0xffffffffff137424 */ /* 0x000fe200078e00ff */
[----:B------:R-:W-:Y:S01]  /*0d90*/  PRMT R8, RZ, 0x7610, R8 ;  /* 0x00007610ff087816 */ /* 0x000fe20000000008 */
[----:B------:R-:W-:Y:S01]  /*0da0*/  IMAD.MOV.U32 R22, RZ, RZ, -0x1 ;  /* 0xffffffffff167424 */ /* 0x000fe200078e00ff */
[----:B------:R-:W-:Y:S01]  /*0db0*/  ISETP.GE.U32.AND.EX P0, PT, R17, UR9, PT, P0 ;  /* 0x0000000911007c0c */ /* 0x000fe2000bf06100 */
[----:B------:R-:W-:-:S12]  /*0dc0*/  IMAD.MOV.U32 R2, RZ, RZ, -0x1 ;  /* 0xffffffffff027424 */ /* 0x000fd800078e00ff */
[----:B------:R-:W-:Y:S05]  /*0dd0*/  @P0 BRA `(.L_x_11) ;  /* 0x00000004005c0947 */ /* 0x000fea0003800000 */
[----:B------:R-:W1:Y:S01]  /*0de0*/  LDC.64 R20, c[0x0][0x628] ;  /* 0x00018a00ff147b82 */ /* 0x000e620000000a00 */
[----:B------:R-:W-:Y:S02]  /*0df0*/  IMAD.MOV.U32 R8, RZ, RZ, R18 ;  /* 0x000000ffff087224 */ /* 0x000fe400078e0012 */
[----:B------:R-:W-:-:S05]  /*0e00*/  IMAD.MOV.U32 R9, RZ, RZ, R17 ;  /* 0x000000ffff097224 */ /* 0x000fca00078e0011 */
[----:B------:R-:W2:Y:S08]  /*0e10*/  LDC R2, c[0x0][0x630] ;  /* 0x00018c00ff027b82 */ /* 0x000eb00000000800 */
[----:B------:R-:W3:Y:S01]  /*0e20*/  LDC.64 R24, c[0x0][0x620] ;  /* 0x00018800ff187b82 */ /* 0x000ee20000000a00 */
[----:B-1----:R-:W-:-:S04]  /*0e30*/  ISETP.NE.U32.AND P0, PT, R20, RZ, PT ;  /* 0x000000ff1400720c */ /* 0x002fc80003f05070 */
[----:B------:R-:W-:-:S13]  /*0e40*/  ISETP.NE.AND.EX P0, PT, R21, RZ, PT, P0 ;  /* 0x000000ff1500720c */ /* 0x000fda0003f05300 */
[----:B--23--:R-:W-:Y:S05]  /*0e50*/  @!P0 BRA `(.L_x_12) ;  /* 0x0000000000288947 */ /* 0x00cfea0003800000 */
[----:B0-----:R-:W0:Y:S02]  /*0e60*/  LDC R13, c[0x0][0x634] ;  /* 0x00018d00ff0d7b82 */ /* 0x001e240000000800 */
[----:B0-----:R-:W-:-:S05]  /*0e70*/  IADD3 R13, P0, R18, R13, RZ ;  /* 0x0000000d120d7210 */ /* 0x001fca0007f1e0ff */
[----:B------:R-:W-:-:S04]  /*0e80*/  IMAD.X R15, RZ, RZ, R17, P0 ;  /* 0x000000ffff0f7224 */ /* 0x000fc800000e0611 */
[----:B------:R-:W-:-:S04]  /*0e90*/  IMAD.WIDE.U32 R8, R15, R20, RZ ;  /* 0x000000140f087225 */ /* 0x000fc800078e00ff */
[----:B------:R-:W-:-:S04]  /*0ea0*/  IMAD.WIDE.U32 R10, P0, R13, R21, R8 ;  /* 0x000000150d0a7225 */ /* 0x000fc80007800008 */
[----:B------:R-:W-:-:S04]  /*0eb0*/  IMAD.WIDE.U32 R8, R13, R20, RZ ;  /* 0x000000140d087225 */ /* 0x000fc800078e00ff */
[----:B------:R-:W-:Y:S01]  /*0ec0*/  IMAD.X R13, RZ, RZ, RZ, P0 ;  /* 0x000000ffff0d7224 */ /* 0x000fe200000e06ff */
[----:B------:R-:W-:Y:S01]  /*0ed0*/  IADD3 RZ, P0, R9, R10, RZ ;  /* 0x0000000a09ff7210 */ /* 0x000fe20007f1e0ff */
[----:B------:R-:W-:-:S04]  /*0ee0*/  IMAD.MOV.U32 R12, RZ, RZ, R11 ;  /* 0x000000ffff0c7224 */ /* 0x000fc800078e000b */
[----:B------:R-:W-:-:S08]  /*0ef0*/  IMAD.WIDE.U32.X R8, R15, R21, R12, P0 ;  /* 0x000000150f087225 */ /* 0x000fd000000e040c */
.L_x_12:
[-CC-:B------:R-:W-:Y:S01]  /*0f00*/  SHF.R.U64 R31, R8, R2.reuse, R9.reuse ;  /* 0x00000002081f7219 */ /* 0x180fe20000001209 */
[----:B0-----:R-:W0:Y:S01]  /*0f10*/  LDC R12, c[0x0][0x618] ;  /* 0x00018600ff0c7b82 */ /* 0x001e220000000800 */
[----:B------:R-:W-:Y:S01]  /*0f20*/  SHF.R.U32.HI R7, RZ, R2, R9 ;  /* 0x00000002ff077219 */ /* 0x000fe20000011609 */
[----:B------:R-:W-:Y:S01]  /*0f30*/  ULDC UR4, c[0x0][0x150] ;  /* 0x0000540000047ab9 */ /* 0x000fe20000000800 */
[----:B------:R-:W-:Y:S01]  /*0f40*/  IADD3 R11, P0, RZ, -R31, RZ ;  /* 0x8000001fff0b7210 */ /* 0x000fe20007f1e0ff */
[----:B------:R-:W-:Y:S01]  /*0f50*/  IMAD.MOV.U32 R19, RZ, RZ, R17 ;  /* 0x000000ffff137224 */ /* 0x000fe200078e0011 */
[----:B------:R-:W-:-:S03]  /*0f60*/  I2FP.F32.U32 R2, R6 ;  /* 0x0000000600027245 */ /* 0x000fc60000201000 */
[----:B------:R-:W1:Y:S01]  /*0f70*/  LDC.64 R26, c[0x0][0x640] ;  /* 0x00019000ff1a7b82 */ /* 0x000e620000000a00 */
[----:B------:R-:W-:Y:S02]  /*0f80*/  IMAD.X R13, RZ, RZ, ~R7, P0 ;  /* 0x000000ffff0d7224 */ /* 0x000fe400000e0e07 */
[----:B------:R-:W-:Y:S01]  /*0f90*/  FMUL R2, R2, UR4 ;  /* 0x0000000402027c20 */ /* 0x000fe20008400000 */
[----:B------:R-:W-:Y:S01]  /*0fa0*/  IMAD.WIDE.U32 R8, R11, R24, R18 ;  /* 0x000000180b087225 */ /* 0x000fe200078e0012 */
[----:B------:R-:W-:-:S03]  /*0fb0*/  ULDC UR4, c[0x0][0x154] ;  /* 0x0000550000047ab9 */ /* 0x000fc60000000800 */
[----:B------:R-:W-:Y:S01]  /*0fc0*/  IMAD R10, R13, R24, RZ ;  /* 0x000000180d0a7224 */ /* 0x000fe200078e02ff */
[----:B------:R-:W2:Y:S01]  /*0fd0*/  LDC R7, c[0x0][0x144] ;  /* 0x00005100ff077b82 */ /* 0x000ea20000000800 */
[----:B------:R-:W3:Y:S02]  /*0fe0*/  F2I.U32.TRUNC.NTZ R2, R2 ;  /* 0x0000000200027305 */ /* 0x000ee4000020f000 */
[----:B------:R-:W-:-:S04]  /*0ff0*/  IMAD R11, R11, R25, R10 ;  /* 0x000000190b0b7224 */ /* 0x000fc800078e020a */
[----:B------:R-:W-:Y:S01]  /*1000*/  IMAD.IADD R9, R9, 0x1, R11 ;  /* 0x0000000109097824 */ /* 0x000fe200078e020b */
[----:B------:R-:W4:Y:S01]  /*1010*/  LDC R22, c[0x0][0x608] ;  /* 0x00018200ff167b82 */ /* 0x000f220000000800 */
[----:B------:R-:W-:-:S03]  /*1020*/  IMAD.MOV.U32 R11, RZ, RZ, -0x1 ;  /* 0xffffffffff0b7424 */ /* 0x000fc600078e00ff */
[--C-:B0-----:R-:W-:Y:S02]  /*1030*/  SHF.R.U64 R20, R8, R12, R9.reuse ;  /* 0x0000000c08147219 */ /* 0x101fe40000001209 */
[----:B------:R-:W-:Y:S02]  /*1040*/  I2FP.F32.U32 R8, R14 ;  /* 0x0000000e00087245 */ /* 0x000fe40000201000 */
[----:B------:R-:W0:Y:S01]  /*1050*/  LDC R24, c[0x0][0x658] ;  /* 0x00019600ff187b82 */ /* 0x000e220000000800 */
[----:B-1----:R-:W-:Y:S01]  /*1060*/  ISETP.NE.U32.AND P0, PT, R26, RZ, PT ;  /* 0x000000ff1a00720c */ /* 0x002fe20003f05070 */
[----:B---3--:R-:W-:Y:S02]  /*1070*/  IMAD.MOV R10, RZ, RZ, -R2 ;  /* 0x000000ffff0a7224 */ /* 0x008fe400078e0a02 */
[----:B------:R-:W-:Y:S01]  /*1080*/  FMUL R8, R8, UR4 ;  /* 0x0000000408087c20 */ /* 0x000fe20008400000 */
[----:B------:R-:W-:Y:S02]  /*1090*/  SHF.R.U32.HI R9, RZ, R12, R9 ;  /* 0x0000000cff097219 */ /* 0x000fe40000011609 */
[----:B------:R-:W-:Y:S01]  /*10a0*/  ISETP.NE.AND.EX P0, PT, R27, RZ, PT, P0 ;  /* 0x000000ff1b00720c */ /* 0x000fe20003f05300 */
[----:B------:R1:W3:Y:S01]  /*10b0*/  F2I.U32.TRUNC.NTZ R15, R8 ;  /* 0x00000008000f7305 */ /* 0x0002e2000020f000 */
[----:B------:R-:W1:Y:S01]  /*10c0*/  LDC R19, c[0x0][0x148] ;  /* 0x00005200ff137b82 */ /* 0x000e620000000800 */
[----:B--2---:R-:W-:-:S07]  /*10d0*/  IMAD R2, R7, R10, R6 ;  /* 0x0000000a07027224 */ /* 0x004fce00078e0206 */
[----:B------:R-:W2:Y:S01]  /*10e0*/  LDC R25, c[0x0][0x600] ;  /* 0x00018000ff197b82 */ /* 0x000ea20000000800 */
[-CC-:B----4-:R-:W-:Y:S02]  /*10f0*/  SHF.R.U64 R32, R20, R22.reuse, R9.reuse ;  /* 0x0000001614207219 */ /* 0x190fe40000001209 */
[----:B------:R-:W-:Y:S01]  /*1100*/  SHF.R.U32.HI R7, RZ, R22, R9 ;  /* 0x00000016ff077219 */ /* 0x000fe20000011609 */
[----:B------:R-:W-:-:S04]  /*1110*/  IMAD.MOV.U32 R9, RZ, RZ, 0x1 ;  /* 0x00000001ff097424 */ /* 0x000fc800078e00ff */
[----:B------:R-:W4:Y:S01]  /*1120*/  LDC R28, c[0x0][0x648] ;  /* 0x00019200ff1c7b82 */ /* 0x000f220000000800 */
[-C--:B0-----:R-:W-:Y:S02]  /*1130*/  SHF.L.U32 R6, R11, R24.reuse, RZ ;  /* 0x000000180b067219 */ /* 0x081fe400000006ff */
[--C-:B------:R-:W-:Y:S02]  /*1140*/  SHF.R.U64 R22, R32, R24, R7.reuse ;  /* 0x0000001820167219 */ /* 0x100fe40000001207 */
[----:B------:R-:W-:Y:S02]  /*1150*/  LOP3.LUT R13, RZ, R6, RZ, 0x33, !PT ;  /* 0x00000006ff0d7212 */ /* 0x000fe400078e33ff */
[-C--:B------:R-:W-:Y:S01]  /*1160*/  SHF.R.U32.HI R7, RZ, R24.reuse, R7 ;  /* 0x00000018ff077219 */ /* 0x080fe20000011607 */
[----:B------:R-:W0:Y:S01]  /*1170*/  LDC R29, c[0x0][0x638] ;  /* 0x00018e00ff1d7b82 */ /* 0x000e220000000800 */
[----:B------:R-:W-:Y:S01]  /*1180*/  SHF.L.U32 R12, R9, R24, RZ ;  /* 0x00000018090c7219 */ /* 0x000fe200000006ff */
[----:B------:R-:W-:-:S06]  /*1190*/  IMAD.MOV.U32 R6, RZ, RZ, R22 ;  /* 0x000000ffff067224 */ /* 0x000fcc00078e0016 */
[----:B------:R-:W0:Y:S01]  /*11a0*/  LDC R30, c[0x0][0x610] ;  /* 0x00018400ff1e7b82 */ /* 0x000e220000000800 */
[----:B-1-3--:R-:W-:Y:S05]  /*11b0*/  @!P0 BRA `(.L_x_13) ;  /* 0x0000000000288947 */ /* 0x00afea0003800000 */
[----:B------:R-:W1:Y:S02]  /*11c0*/  LDC R11, c[0x0][0x64c] ;  /* 0x00019300ff0b7b82 */ /* 0x000e640000000800 */
[----:B-1----:R-:W-:-:S05]  /*11d0*/  IADD3 R11, P0, R22, R11, RZ ;  /* 0x0000000b160b7210 */ /* 0x002fca0007f1e0ff */
        /* <DEDUP_REMOVED lines=8> */
.L_x_13:
[----:B----4-:R-:W-:Y:S01]  /*1260*/  SHF.R.U64 R6, R6, R28, R7 ;  /* 0x0000001c06067219 */ /* 0x010fe20000001207 */
[----:B--2---:R-:W-:Y:S01]  /*1270*/  VIADD R7, R25, 0xffffffff ;  /* 0xffffffff19077836 */ /* 0x004fe20000000000 */
[----:B------:R-:W-:Y:S01]  /*1280*/  LOP3.LUT R13, R32, R13, RZ, 0xc0, !PT ;  /* 0x0000000d200d7212 */ /* 0x000fe200078ec0ff */
[----:B------:R-:W-:Y:S02]  /*1290*/  IMAD.MOV R15, RZ, RZ, -R15 ;  /* 0x000000ffff0f7224 */ /* 0x000fe400078e0a0f */
[----:B------:R-:W-:Y:S01]  /*12a0*/  IMAD.MOV R8, RZ, RZ, -R6 ;  /* 0x000000ffff087224 */ /* 0x000fe200078e0a06 */
[----:B------:R-:W-:Y:S01]  /*12b0*/  LOP3.LUT R7, R20, R7, RZ, 0xc0, !PT ;  /* 0x0000000714077212 */ /* 0x000fe200078ec0ff */
[----:B------:R-:W-:Y:S02]  /*12c0*/  IMAD R13, R12, R6, R13 ;  /* 0x000000060c0d7224 */ /* 0x000fe400078e020d */
[----:B------:R-:W-:Y:S02]  /*12d0*/  @P1 IMAD R2, R19, R15, R14 ;  /* 0x0000000f13021224 */ /* 0x000fe400078e020e */
[----:B0-----:R-:W-:-:S02]  /*12e0*/  IMAD R6, R8, R29, R22 ;  /* 0x0000001d08067224 */ /* 0x001fc400078e0216 */
[----:B------:R-:W-:Y:S02]  /*12f0*/  IMAD R2, R13, R30, R2 ;  /* 0x0000001e0d027224 */ /* 0x000fe400078e0202 */
[----:B------:R-:W-:Y:S02]  /*1300*/  IMAD R19, R6, R25, R7 ;  /* 0x0000001906137224 */ /* 0x000fe400078e0207 */
[----:B------:R-:W-:-:S03]  /*1310*/  IMAD.MOV.U32 R8, RZ, RZ, 0x1 ;  /* 0x00000001ff087424 */ /* 0x000fc600078e00ff */
[----:B------:R-:W-:Y:S02]  /*1320*/  SEL R22, R19, R2, !P1 ;  /* 0x0000000213167207 */ /* 0x000fe40004800000 */
[----:B------:R-:W-:Y:S01]  /*1330*/  SEL R19, R2, R19, !P1 ;  /* 0x0000001302137207 */ /* 0x000fe20004800000 */
[----:B------:R-:W-:-:S07]  /*1340*/  IMAD.MOV.U32 R2, RZ, RZ, R31 ;  /* 0x000000ffff027224 */ /* 0x000fce00078e001f */
.L_x_11:
[----:B------:R-:W-:Y:S05]  /*1350*/  @!P2 BRA `(.L_x_14) ;  /* 0x000000540010a947 */ /* 0x000fea0003800000 */
[----:B------:R-:W-:-:S13]  /*1360*/  ISETP.GT.U32.AND P0, PT, R33, 0x1, PT ;  /* 0x000000012100780c */ /* 0x000fda0003f04070 */
[----:B------:R-:W-:Y:S05]  /*1370*/  @P0 EXIT ;  /* 0x000000000000094d */ /* 0x000fea0003800000 */
.L_x_15:
[----:B------:R-:W-:-:S08]  /*1380*/  NOP ;  /* 0x0000000000007918 */ /* 0x000fd00000000000 */
[----:B------:R-:W1:Y:S02]  /*1390*/  USETMAXREG.TRY_ALLOC.CTAPOOL UP0, 0xe8 ;  /* 0x000000e8000079c8 */ /* 0x000e640008000600 */
[----:B-1----:R-:W-:-:S13]  /*13a0*/  PLOP3.LUT P0, PT, PT, PT, UP0, 0x80, 0x0 ;  /* 0x000000000000781c */ /* 0x002fda0003f0f008 */
[----:B------:R-:W-:Y:S05]  /*13b0*/  @!P0 BRA `(.L_x_15) ;  /* 0xfffffffc00f08947 */ /* 0x000fea000383ffff */
[----:B------:R-:W-:-:S13]  /*13c0*/  LOP3.LUT P0, RZ, R8, 0xff, RZ, 0xc0, !PT ;  /* 0x000000ff08ff7812 */ /* 0x000fda000780c0ff */
[----:B------:R-:W-:Y:S05]  /*13d0*/  @!P0 EXIT ;  /* 0x000000000000894d */ /* 0x000fea0003800000 */
[----:B------:R-:W1:Y:S01]  /*13e0*/  S2UR UR4, SR_CgaCtaId ;  /* 0x00000000000479c3 */ /* 0x000e620000008800 */
[----:B------:R-:W-:Y:S01]  /*13f0*/  VIADD R6, R5, 0xffffffff ;  /* 0xffffffff05067836 */ /* 0x000fe20000000000 */
[----:B------:R-:W-:Y:S01]  /*1400*/  SHF.R.S32.HI R0, RZ, 0x1f, R3 ;  /* 0x0000001fff007819 */ /* 0x000fe20000011403 */
[----:B------:R-:W-:Y:S01]  /*1410*/  UMOV UR41, 0x400 ;  /* 0x0000040000297882 */ /* 0x000fe20000000000 */
[----:B------:R-:W-:Y:S01]  /*1420*/  UISETP.LT.AND UP0, UPT, UR40, 0x1, UPT ;  /* 0x000000012800788c */ /* 0x000fe2000bf01270 */
[----:B------:R-:W-:Y:S01]  /*1430*/  LOP3.LUT R100, R16, 0x1, RZ, 0xfc, !PT ;  /* 0x0000000110647812 */ /* 0x000fe200078efcff */
[----:B------:R-:W-:Y:S01]  /*1440*/  ULDC UR6, c[0x0][0x284] ;  /* 0x0000a10000067ab9 */ /* 0x000fe20000000800 */
[----:B------:R-:W-:Y:S01]  /*1450*/  R2UR UR42, R6 ;  /* 0x00000000062a72ca */ /* 0x000fe200000e0000 */
[----:B------:R-:W-:Y:S01]  /*1460*/  USEL UR43, UR40, 0x1, UP0 ;  /* 0x00000001282b7887 */ /* 0x000fe20008000000 */
[CC--:B------:R-:W-:Y:S01]  /*1470*/  LEA.HI R4, R0.reuse, R3.reuse, RZ, 0x2 ;  /* 0x0000000300047211 */ /* 0x0c0fe200078f10ff */
[----:B------:R-:W-:Y:S01]  /*1480*/  USHF.L.U32 UR46, UR40, 0x1, URZ ;  /* 0x00000001282e7899 */ /* 0x000fe2000800063f */
[----:B------:R-:W-:Y:S01]  /*1490*/  LEA.HI R0, R0, R3, RZ, 0x5 ;  /* 0x0000000300007211 */ /* 0x000fe200078f28ff */
[----:B------:R-:W-:Y:S01]  /*14a0*/  UIADD3 UR43, -UR43, UR40, URZ ;  /* 0x000000282b2b7290 */ /* 0x000fe2000fffe13f */
[----:B------:R-:W-:-:S02]  /*14b0*/  SHF.R.S32.HI R90, RZ, 0x2, R4 ;  /* 0x00000002ff5a7819 */ /* 0x000fc40000011404 */
[----:B------:R-:W-:Y:S02]  /*14c0*/  SHF.R.S32.HI R5, RZ, 0x1f, R4 ;  /* 0x0000001fff057819 */ /* 0x000fe40000011404 */
[----:B------:R-:W-:Y:S02]  /*14d0*/  LOP3.LUT R92, R4, 0xfffffffc, RZ, 0xc0, !PT ;  /* 0xfffffffc045c7812 */ /* 0x000fe400078ec0ff */
[----:B------:R-:W-:Y:S01]  /*14e0*/  LEA.HI R5, R5, R90, RZ, 0x3 ;  /* 0x0000005a05057211 */ /* 0x000fe200078f18ff */
[----:B------:R-:W-:Y:S01]  /*14f0*/  USHF.L.U32 UR42, UR42, 0x3, URZ ;  /* 0x000000032a2a7899 */ /* 0x000fe2000800063f */
[----:B------:R-:W-:Y:S01]  /*1500*/  ISETP.NE.AND P0, PT, R6, RZ, PT ;  /* 0x000000ff0600720c */ /* 0x000fe20003f05270 */
[----:B------:R-:W-:Y:S01]  /*1510*/  IMAD.IADD R92, R3, 0x1, -R92 ;  /* 0x00000001035c7824 */ /* 0x000fe200078e0a5c */
[----:B------:R-:W-:Y:S01]  /*1520*/  LOP3.LUT R5, R5, 0xfffffff8, RZ, 0xc0, !PT ;  /* 0xfffffff805057812 */ /* 0x000fe200078ec0ff */
[----:B-1----:R-:W-:Y:S01]  /*1530*/  ULEA UR41, UR4, UR41, 0x18 ;  /* 0x0000002904297291 */ /* 0x002fe2000f8ec03f */
[----:B------:R-:W-:Y:S01]  /*1540*/  SEL R101, RZ, 0x1, P0 ;  /* 0x00000001ff657807 */ /* 0x000fe20000000000 */
[----:B------:R-:W-:-:S02]  /*1550*/  IMAD.U32 R94, RZ, RZ, UR42 ;  /* 0x0000002aff5e7e24 */ /* 0x000fc4000f8e00ff */
[----:B------:R-:W-:Y:S01]  /*1560*/  UIADD3 UR47, UR41, 0x130, URZ ;  /* 0x00000130292f7890 */ /* 0x000fe2000fffe03f */
[----:B------:R-:W-:Y:S01]  /*1570*/  IMAD.IADD R90, R90, 0x1, -R5 ;  /* 0x000000015a5a7824 */ /* 0x000fe200078e0a05 */
[----:B------:R-:W-:Y:S01]  /*1580*/  UIADD3 UR4, UR41, 0x200, URZ ;  /* 0x0000020029047890 */ /* 0x000fe2000fffe03f */
[----:B------:R-:W-:Y:S01]  /*1590*/  SHF.R.S32.HI R5, RZ, 0x5, R0 ;  /* 0x00000005ff057819 */ /* 0x000fe20000011400 */
[----:B------:R-:W-:Y:S01]  /*15a0*/  UIADD3 UR5, UR41, 0x12200, URZ ;  /* 0x0001220029057890 */ /* 0x000fe2000fffe03f */
[C---:B------:R-:W-:Y:S01]  /*15b0*/  LOP3.LUT R96, R94.reuse, 0x8, RZ, 0xc0, !PT ;  /* 0x000000085e607812 */ /* 0x040fe200078ec0ff */
[----:B------:R-:W-:Y:S01]  /*15c0*/  USHF.R.U32.HI UR4, URZ, 0x4, UR4 ;  /* 0x000000043f047899 */ /* 0x000fe20008011604 */
[--C-:B------:R-:W-:Y:S01]  /*15d0*/  SHF.R.S32.HI R91, RZ, 0x1f, R90.reuse ;  /* 0x0000001fff5b7819 */ /* 0x100fe2000001145a */
[----:B------:R-:W-:Y:S01]  /*15e0*/  USHF.R.U32.HI UR5, URZ, 0x4, UR5 ;  /* 0x000000043f057899 */ /* 0x000fe20008011605 */
[C-C-:B------:R-:W-:Y:S01]  /*15f0*/  IMAD R97, R5.reuse, -0x10, -R90.reuse ;  /* 0xfffffff005617824 */ /* 0x140fe200078e0a5a */
[----:B------:R-:W-:Y:S01]  /*1600*/  ULOP3.LUT UR4, UR4, 0x3fff, URZ, 0xc0, !UPT ;  /* 0x00003fff04047892 */ /* 0x000fe2000f8ec03f */
[----:B------:R-:W-:Y:S01]  /*1610*/  IMAD.U32 R93, RZ, RZ, UR47 ;  /* 0x0000002fff5d7e24 */ /* 0x000fe2000f8e00ff */
[----:B------:R-:W-:Y:S01]  /*1620*/  ULOP3.LUT UR5, UR5, 0x3fff, URZ, 0xc0, !UPT ;  /* 0x00003fff05057892 */ /* 0x000fe2000f8ec03f */
[----:B------:R-:W-:Y:S01]  /*1630*/  IMAD.WIDE R90, R5, 0x10, R90 ;  /* 0x00000010055a7825 */ /* 0x000fe200078e025a */
[----:B------:R-:W-:Y:S01]  /*1640*/  LOP3.LUT R94, R94, 0x8, RZ, 0xc, !PT ;  /* 0x000000085e5e7812 */ /* 0x000fe200078e0cff */
[----:B------:R-:W-:Y:S01]  /*1650*/  ULOP3.LUT UR44, UR4, 0x10000, URZ, 0xfc, !UPT ;  /* 0x00010000042c7892 */ /* 0x000fe2000f8efc3f */
[----:B------:R-:W-:Y:S01]  /*1660*/  LOP3.LUT R96, R96, 0x18, RZ, 0x3c, !PT ;  /* 0x0000001860607812 */ /* 0x000fe200078e3cff */
[----:B------:R-:W-:Y:S01]  /*1670*/  VIADD R95, R93, UR42 ;  /* 0x0000002a5d5f7c36 */ /* 0x000fe20008000000 */
[----:B------:R-:W-:Y:S01]  /*1680*/  ULOP3.LUT UR45, UR5, 0x10000, URZ, 0xfc, !UPT ;  /* 0x00010000052d7892 */ /* 0x000fe2000f8efc3f */
[----:B------:R-:W-:-:S11]  /*1690*/  VIADD R97, R97, UR6 ;  /* 0x0000000661617c36 */ /* 0x000fd60008000000 */
.L_x_163:
[----:B------:R-:W-:Y:S01]  /*16a0*/  SHF.L.U32 R0, R101, 0x1f, RZ ;  /* 0x0000001f65007819 */ /* 0x000fe200000006ff */
[----:B------:R-:W-:Y:S02]  /*16b0*/  ULDC UR4, c[0x0][0x28c] ;  /* 0x0000a30000047ab9 */ /* 0x000fe40000000800 */
[----:B------:R-:W-:Y:S01]  /*16c0*/  ISETP.LT.AND P1, PT, RZ, UR4, PT ;  /* 0x00000004ff007c0c */ /* 0x000fe2000bf21270 */
[----:B------:R-:W1:Y:S02]  /*16d0*/  SYNCS.PHASECHK.TRANS64.TRYWAIT P0, [R93+UR42], R0 ;  /* 0x000000005d0075a7 */ /* 0x000e64000800016a */
[----:B-1-34-:R-:W-:Y:S10]  /*16e0*/  @!P0 BRA `(.L_x_16) ;  /* 0x00000068001c8947 */ /* 0x01aff40003800000 */
.L_x_199:
[----:B------:R-:W-:Y:S05]  /*16f0*/  @P1 BRA `(.L_x_17) ;  /* 0x0000000000401947 */ /* 0x000fea0003800000 */
[----:B-1----:R-:W-:Y:S01]  /*1700*/  MOV R0, 0x0 ;  /* 0x0000000000007802 */ /* 0x002fe20000000f00 */
[----:B------:R-:W-:Y:S01]  /*1710*/  ULDC.64 UR4, c[0x4][0x68] ;  /* 0x01001a0000047ab9 */ /* 0x000fe20000000a00 */
[----:B------:R-:W-:Y:S01]  /*1720*/  ULDC.64 UR6, c[0x4][0x8] ;  /* 0x0100020000067ab9 */ /* 0x000fe20000000a00 */
[----:B------:R-:W-:Y:S01]  /*1730*/  IMAD.U32 R4, RZ, RZ, UR4 ;  /* 0x00000004ff047e24 */ /* 0x000fe2000f8e00ff */
[----:B------:R1:W2:Y:S01]  /*1740*/  LDC.64 R14, c[0x4][R0] ;  /* 0x01000000000e7b82 */ /* 0x0002a20000000a00 */
[----:B------:R-:W-:Y:S01]  /*1750*/  IMAD.U32 R5, RZ, RZ, UR5 ;  /* 0x00000005ff057e24 */ /* 0x000fe2000f8e00ff */
[----:B------:R-:W-:Y:S01]  /*1760*/  ULDC.64 UR4, c[0x4][0x70] ;  /* 0x01001c0000047ab9 */ /* 0x000fe20000000a00 */
[----:B------:R-:W-:Y:S02]  /*1770*/  IMAD.U32 R10, RZ, RZ, UR6 ;  /* 0x00000006ff0a7e24 */ /* 0x000fe4000f8e00ff */
[----:B------:R-:W-:Y:S02]  /*1780*/  IMAD.U32 R6, RZ, RZ, UR4 ;  /* 0x00000004ff067e24 */ /* 0x000fe4000f8e00ff */
[----:B------:R-:W-:-:S02]  /*1790*/  IMAD.U32 R7, RZ, RZ, UR5 ;  /* 0x00000005ff077e24 */ /* 0x000fc4000f8e00ff */
[----:B------:R-:W-:Y:S02]  /*17a0*/  IMAD.U32 R11, RZ, RZ, UR7 ;  /* 0x00000007ff0b7e24 */ /* 0x000fe4000f8e00ff */
[----:B------:R-:W-:Y:S02]  /*17b0*/  IMAD.MOV.U32 R8, RZ, RZ, 0x1e1 ;  /* 0x000001e1ff087424 */ /* 0x000fe400078e00ff */
[----:B0-----:R-:W-:Y:S02]  /*17c0*/  IMAD.MOV.U32 R12, RZ, RZ, 0x1 ;  /* 0x00000001ff0c7424 */ /* 0x001fe400078e00ff */
[----:B-1----:R-:W-:-:S07]  /*17d0*/  IMAD.MOV.U32 R13, RZ, RZ, RZ ;  /* 0x000000ffff0d7224 */ /* 0x002fce00078e00ff */
[----:B------:R-:W-:-:S07]  /*17e0*/  LEPC R20, `(.L_x_17) ;  /* 0x000000001014794e */ /* 0x000fce0000000000 */
[----:B--2--5:R-:W-:Y:S05]  /*17f0*/  CALL.ABS.NOINC R14 ;  /* 0x000000000e007343 */ /* 0x024fea0003c00000 */
.L_x_17:
[----:B------:R-:W-:-:S13]  /*1800*/  ISETP.NE.AND P0, PT, R100, 0x3, PT ;  /* 0x000000036400780c */ /* 0x000fda0003f05270 */
[----:B------:R-:W-:Y:S05]  /*1810*/  @!P0 BRA `(.L_x_18) ;  /* 0x0000000000048947 */ /* 0x000fea0003800000 */
[----:B------:R-:W-:Y:S01]  /*1820*/  BPT.TRAP 0x1 ;  /* 0x000000040000795c */ /* 0x000fe20000300000 */
.L_x_18:
[----:B------:R-:W-:Y:S02]  /*1830*/  IMAD.U32 R3, RZ, RZ, UR38 ;  /* 0x00000026ff037e24 */ /* 0x000fe4000f8e00ff */
[----:B-1----:R-:W-:-:S03]  /*1840*/  IMAD.U32 R0, RZ, RZ, UR39 ;  /* 0x00000027ff007e24 */ /* 0x002fc6000f8e00ff */
[----:B------:R-:W-:Y:S02]  /*1850*/  LEA R3, R3, UR41, 0x3 ;  /* 0x0000002903037c11 */ /* 0x000fe4000f8e18ff */
[----:B------:R-:W-:-:S04]  /*1860*/  SHF.L.U32 R0, R0, 0x1f, RZ ;  /* 0x0000001f00007819 */ /* 0x000fc800000006ff */
[----:B------:R1:W2:Y:S01]  /*1870*/  SYNCS.PHASECHK.TRANS64.TRYWAIT P1, [R3+URZ], R0 ;  /* 0x00000000030075a7 */ /* 0x0002a2000802017f */
[----:B------:R-:W-:Y:S05]  /*1880*/  @!P0 BRA `(.L_x_19) ;  /* 0x0000000000048947 */ /* 0x000fea0003800000 */
[----:B------:R-:W-:Y:S01]  /*1890*/  BPT.TRAP 0x1 ;  /* 0x000000040000795c */ /* 0x000fe20000300000 */
.L_x_19:
[----:B--2---:R-:W-:Y:S05]  /*18a0*/  @P1 BRA `(.L_x_20) ;  /* 0x0000000000081947 */ /* 0x004fea0003800000 */
[----:B------:R-:W2:Y:S02]  /*18b0*/  SYNCS.PHASECHK.TRANS64.TRYWAIT P1, [R3+URZ], R0 ;  /* 0x00000000030075a7 */ /* 0x000ea4000802017f */
[----:B--2---:R-:W-:Y:S05]  /*18c0*/  @!P1 BRA `(.L_x_21) ;  /* 0x0000006400b89947 */ /* 0x004fea0003800000 */
.L_x_20:
[----:B------:R-:W-:Y:S05]  /*18d0*/  WARPSYNC.ALL ;  /* 0x0000000000007948 */ /* 0x000fea0003800000 */
[----:B------:R-:W-:Y:S01]  /*18e0*/  ULEA UR4, UR38, UR44, 0x8 ;  /* 0x0000002c26047291 */ /* 0x000fe2000f8e403f */
[----:B------:R-:W-:Y:S01]  /*18f0*/  WARPGROUP.ARRIVE ;  /* 0x00000000000079c5 */ /* 0x000fe20000000000 */
[----:B------:R-:W-:Y:S01]  /*1900*/  ULEA UR6, UR38, UR45, 0x9 ;  /* 0x0000002d26067291 */ /* 0x000fe2000f8e483f */
[----:B-12---:R-:W-:Y:S01]  /*1910*/  IMAD.U32 R0, RZ, RZ, UR43 ;  /* 0x0000002bff007e24 */ /* 0x006fe2000f8e00ff */
[----:B------:R-:W-:Y:S01]  /*1920*/  UMOV UR5, 0x80000020 ;  /* 0x8000002000057882 */ /* 0x000fe20000000000 */
[----:B------:R-:W-:-:S03]  /*1930*/  UMOV UR7, 0x80000020 ;  /* 0x8000002000077882 */ /* 0x000fc60000000000 */
[----:B------:R-:W-:-:S03]  /*1940*/  ISETP.GE.AND P1, PT, R0, 0x1, PT ;  /* 0x000000010000780c */ /* 0x000fc60003f26270 */
[----:B------:R-:W-:Y:S01]  /*1950*/  HGMMA.64x128x16.F32 R24, gdesc[UR4], RZ, !UPT, gsb0 ;  /* 0x01e00000041879f0 */ /* 0x000fe2000c0008ff */
[----:B------:R-:W-:Y:S02]  /*1960*/  UIADD3 UR4, UR4, 0x2, URZ ;  /* 0x0000000204047890 */ /* 0x000fe4000fffe03f */
[----:B------:R-:W-:Y:S01]  /*1970*/  UIADD3 UR6, UR6, 0x2, URZ ;  /* 0x0000000206067890 */ /* 0x000fe2000fffe03f */
[----:B------:R-:W-:Y:S01]  /*1980*/  UMOV UR5, 0x80000020 ;  /* 0x8000002000057882 */ /* 0x000fe20000000000 */
[----:B------:R-:W-:Y:S01]  /*1990*/  UMOV UR7, 0x80000020 ;  /* 0x8000002000077882 */ /* 0x000fe20000000000 */
[----:B------:R-:W-:Y:S02]  /*19a0*/  WARPGROUP.DEPBAR.LE gsb0, 0x0 ;  /* 0x00008000000079c5 */ /* 0x000fe40000010000 */
[----:B------:R-:W-:-:S06]  /*19b0*/  WARPGROUP.ARRIVE ;  /* 0x00000000000079c5 */ /* 0x000fcc0000000000 */
[----:B------:R-:W-:Y:S03]  /*19c0*/  HGMMA.64x128x16.F32 R24, gdesc[UR4], R24, gsb0 ;  /* 0x01e00000041879f0 */ /* 0x000fe60008000818 */
[----:B------:R-:W-:Y:S02]  /*19d0*/  WARPGROUP.DEPBAR.LE gsb0, 0x0 ;  /* 0x00008000000079c5 */ /* 0x000fe40000010000 */
[----:B------:R-:W-:Y:S05]  /*19e0*/  @!P1 BRA `(.L_x_22) ;  /* 0x0000000000d09947 */ /* 0x000fea0003800000 */
[----:B------:R-:W-:Y:S01]  /*19f0*/  UIADD3 UR4, UR38, 0x1, URZ ;  /* 0x0000000126047890 */ /* 0x000fe2000fffe03f */
[----:B------:R-:W-:Y:S01]  /*1a00*/  IMAD.U32 R0, RZ, RZ, UR43 ;  /* 0x0000002bff007e24 */ /* 0x000fe2000f8e00ff */
[----:B------:R-:W-:Y:S02]  /*1a10*/  UMOV UR9, UR38 ;  /* 0x0000002600097c82 */ /* 0x000fe40008000000 */
[----:B------:R-:W-:-:S04]  /*1a20*/  UISETP.NE.AND UP0, UPT, UR4, 0x12, UPT ;  /* 0x000000120400788c */ /* 0x000fc8000bf05270 */
[----:B------:R-:W-:Y:S02]  /*1a30*/  USEL UR5, URZ, 0x1, UP0 ;  /* 0x000000013f057887 */ /* 0x000fe40008000000 */
[----:B------:R-:W-:Y:S02]  /*1a40*/  USEL UR8, UR4, URZ, UP0 ;  /* 0x0000003f04087287 */ /* 0x000fe40008000000 */
[----:B------:R-:W-:-:S06]  /*1a50*/  ULOP3.LUT UR5, UR39, UR5, URZ, 0x3c, !UPT ;  /* 0x0000000527057292 */ /* 0x000fcc000f8e3c3f */
[----:B------:R-:W-:-:S07]  /*1a60*/  IMAD.U32 R5, RZ, RZ, UR5 ;  /* 0x00000005ff057e24 */ /* 0x000fce000f8e00ff */
.L_x_29:
[----:B-12---:R-:W-:Y:S05]  /*1a70*/  @!P0 BRA `(.L_x_23) ;  /* 0x0000000000048947 */ /* 0x006fea0003800000 */
[----:B------:R-:W-:Y:S01]  /*1a80*/  BPT.TRAP 0x1 ;  /* 0x000000040000795c */ /* 0x000fe20000300000 */
.L_x_23:
[----:B------:R-:W-:Y:S01]  /*1a90*/  ULEA UR4, UR8, UR41, 0x3 ;  /* 0x0000002908047291 */ /* 0x000fe2000f8e183f */
[----:B------:R-:W-:-:S08]  /*1aa0*/  SHF.L.U32 R3, R5, 0x1f, RZ ;  /* 0x0000001f05037819 */ /* 0x000fd000000006ff */
[----:B------:R1:W2:Y:S01]  /*1ab0*/  SYNCS.PHASECHK.TRANS64.TRYWAIT P1, [UR4], R3 ;  /* 0x00000003ff0075a7 */ /* 0x0002a20008020144 */
[----:B------:R-:W-:Y:S05]  /*1ac0*/  @!P0 BRA `(.L_x_24) ;  /* 0x0000000000048947 */ /* 0x000fea0003800000 */
[----:B------:R-:W-:Y:S01]  /*1ad0*/  BPT.TRAP 0x1 ;  /* 0x000000040000795c */ /* 0x000fe20000300000 */
.L_x_24:
[----:B--2---:R-:W-:Y:S05]  /*1ae0*/  @P1 BRA `(.L_x_25) ;  /* 0x0000000000081947 */ /* 0x004fea0003800000 */
[----:B------:R-:W2:Y:S02]  /*1af0*/  SYNCS.PHASECHK.TRANS64.TRYWAIT P1, [UR4], R3 ;  /* 0x00000003ff0075a7 */ /* 0x000ea40008020144 */
[----:B--2---:R-:W-:Y:S05]  /*1b00*/  @!P1 BRA `(.L_x_26) ;  /* 0x00000064003c9947 */ /* 0x004fea0003800000 */
.L_x_25:
[----:B------:R-:W-:Y:S01]  /*1b10*/  ULEA UR4, UR8, UR44, 0x8 ;  /* 0x0000002c08047291 */ /* 0x000fe2000f8e403f */
[----:B------:R-:W-:Y:S01]  /*1b20*/  WARPGROUP.ARRIVE ;  /* 0x00000000000079c5 */ /* 0x000fe20000000000 */
[----:B------:R-:W-:Y:S01]  /*1b30*/  ULEA UR6, UR8, UR45, 0x9 ;  /* 0x0000002d08067291 */ /* 0x000fe2000f8e483f */
[----:B------:R-:W-:Y:S01]  /*1b40*/  UMOV UR5, 0x80000020 ;  /* 0x8000002000057882 */ /* 0x000fe20000000000 */
[----:B------:R-:W-:-:S07]  /*1b50*/  UMOV UR7, 0x80000020 ;  /* 0x8000002000077882 */ /* 0x000fce0000000000 */
[----:B------:R-:W-:Y:S01]  /*1b60*/  HGMMA.64x128x16.F32 R24, gdesc[UR4], R24, gsb0 ;  /* 0x01e00000041879f0 */ /* 0x000fe20008000818 */
        /* <DEDUP_REMOVED lines=9> */
[----:B------:R-:W-:Y:S01]  /*1c00*/  BPT.TRAP 0x1 ;  /* 0x000000040000795c */ /* 0x000fe20000300000 */
.L_x_27:
[----:B------:R-:W-:Y:S01]  /*1c10*/  ULEA UR4, UR9, UR41, 0x3 ;  /* 0x0000002909047291 */ /* 0x000fe2000f8e183f */
[----:B------:R-:W-:-:S03]  /*1c20*/  ISETP.GT.U32.AND P1, PT, R16, 0x1, PT ;  /* 0x000000011000780c */ /* 0x000fc60003f24070 */
[----:B------:R-:W-:-:S04]  /*1c30*/  UIADD3 UR4, UR4, 0x90, URZ ;  /* 0x0000009004047890 */ /* 0x000fc8000fffe03f */
[----:B------:R-:W-:-:S09]  /*1c40*/  UPRMT UR4, URZ, 0x654, UR4 ;  /* 0x000006543f047896 */ /* 0x000fd20008000004 */
[----:B------:R-:W-:Y:S01]  /*1c50*/  SYNCS.ARRIVE.TRANS64.RED.A1T0 RZ, [UR4], RZ ;  /* 0x000000ffffff79a7 */ /* 0x000fe20008100404 */
[----:B------:R-:W-:Y:S05]  /*1c60*/  @P1 BRA `(.L_x_28) ;  /* 0x0000000000041947 */ /* 0x000fea0003800000 */
[----:B------:R-:W-:Y:S01]  /*1c70*/  BPT.TRAP 0x1 ;  /* 0x000000040000795c */ /* 0x000fe20000300000 */
.L_x_28:
[----:B------:R-:W-:Y:S01]  /*1c80*/  UIADD3 UR8, UR8, 0x1, URZ ;  /* 0x0000000108087890 */ /* 0x000fe2000fffe03f */
[C---:B------:R-:W-:Y:S01]  /*1c90*/  ISETP.GT.AND P1, PT, R0.reuse, 0x1, PT ;  /* 0x000000010000780c */ /* 0x040fe20003f24270 */
[----:B------:R-:W-:Y:S01]  /*1ca0*/  UIADD3 UR9, UR9, 0x1, URZ ;  /* 0x0000000109097890 */ /* 0x000fe2000fffe03f */
[----:B------:R-:W-:Y:S01]  /*1cb0*/  VIADD R0, R0, 0xffffffff ;  /* 0xffffffff00007836 */ /* 0x000fe20000000000 */
[----:B------:R-:W-:Y:S02]  /*1cc0*/  UISETP.NE.AND UP0, UPT, UR8, 0x12, UPT ;  /* 0x000000120800788c */ /* 0x000fe4000bf05270 */
[----:B------:R-:W-:Y:S02]  /*1cd0*/  UISETP.NE.AND UP1, UPT, UR9, 0x12, UPT ;  /* 0x000000120900788c */ /* 0x000fe4000bf25270 */
[----:B------:R-:W-:Y:S02]  /*1ce0*/  USEL UR4, URZ, 0x1, UP0 ;  /* 0x000000013f047887 */ /* 0x000fe40008000000 */
[----:B------:R-:W-:-:S02]  /*1cf0*/  USEL UR8, UR8, URZ, UP0 ;  /* 0x0000003f08087287 */ /* 0x000fc40008000000 */
[----:B------:R-:W-:Y:S02]  /*1d00*/  USEL UR9, UR9, URZ, UP1 ;  /* 0x0000003f09097287 */ /* 0x000fe40008800000 */
[----:B------:R-:W-:Y:S01]  /*1d10*/  LOP3.LUT R5, R5, UR4, RZ, 0x3c, !PT ;  /* 0x0000000405057c12 */ /* 0x000fe2000f8e3cff */
[----:B------:R-:W-:Y:S09]  /*1d20*/  @P1 BRA `(.L_x_29) ;  /* 0xfffffffc00501947 */ /* 0x000ff2000383ffff */
.L_x_22:
[----:B------:R-:W3:Y:S01]  /*1d30*/  LDC R0, c[0x0][0x28c] ;  /* 0x0000a300ff007b82 */ /* 0x000ee20000000800 */
[----:B------:R4:W-:Y:S01]  /*1d40*/  SYNCS.ARRIVE.TRANS64.A1T0 RZ, [R94+UR47], RZ ;  /* 0x000000ff5eff79a7 */ /* 0x0009e2000810002f */
[----:B---3--:R-:W-:-:S13]  /*1d50*/  ISETP.GE.AND P1, PT, R0, 0x1, PT ;  /* 0x000000010000780c */ /* 0x008fda0003f26270 */
[----:B----4-:R-:W-:Y:S05]  /*1d60*/  @!P1 BRA `(.L_x_30) ;  /* 0x0000000000349947 */ /* 0x010fea0003800000 */
[----:B------:R-:W-:Y:S05]  /*1d70*/  @!P0 BRA `(.L_x_31) ;  /* 0x0000000000048947 */ /* 0x000fea0003800000 */
[----:B------:R-:W-:Y:S01]  /*1d80*/  BPT.TRAP 0x1 ;  /* 0x000000040000795c */ /* 0x000fe20000300000 */
.L_x_31:
[----:B------:R-:W-:Y:S01]  /*1d90*/  UIADD3 UR6, UR43, UR38, URZ ;  /* 0x000000262b067290 */ /* 0x000fe2000fffe03f */
[----:B------:R-:W-:-:S03]  /*1da0*/  ISETP.GT.U32.AND P0, PT, R16, 0x1, PT ;  /* 0x000000011000780c */ /* 0x000fc60003f04070 */
[----:B------:R-:W-:-:S04]  /*1db0*/  UIMAD.WIDE.U32 UR4, UR6, 0x38e38e39, URZ ;  /* 0x38e38e39060478a5 */ /* 0x000fc8000f8e003f */
[----:B------:R-:W-:-:S04]  /*1dc0*/  USHF.R.U32.HI UR4, URZ, 0x2, UR5 ;  /* 0x000000023f047899 */ /* 0x000fc80008011605 */
[----:B------:R-:W-:-:S04]  /*1dd0*/  UIMAD UR6, UR4, -0x12, UR6 ;  /* 0xffffffee040678a4 */ /* 0x000fc8000f8e0206 */
[----:B------:R-:W-:-:S04]  /*1de0*/  ULEA UR6, UR6, UR41, 0x3 ;  /* 0x0000002906067291 */ /* 0x000fc8000f8e183f */
[----:B------:R-:W-:-:S04]  /*1df0*/  UIADD3 UR6, UR6, 0x90, URZ ;  /* 0x0000009006067890 */ /* 0x000fc8000fffe03f */
[----:B------:R-:W-:-:S09]  /*1e00*/  UPRMT UR6, URZ, 0x654, UR6 ;  /* 0x000006543f067896 */ /* 0x000fd20008000006 */
[----:B------:R-:W-:Y:S01]  /*1e10*/  SYNCS.ARRIVE.TRANS64.RED.A1T0 RZ, [UR6], RZ ;  /* 0x000000ffffff79a7 */ /* 0x000fe20008100406 */
[----:B------:R-:W-:Y:S05]  /*1e20*/  @P0 BRA `(.L_x_30) ;  /* 0x0000000000040947 */ /* 0x000fea0003800000 */
[----:B------:R-:W-:Y:S01]  /*1e30*/  BPT.TRAP 0x1 ;  /* 0x000000040000795c */ /* 0x000fe20000300000 */
.L_x_30:
[----:B------:R-:W-:Y:S01]  /*1e40*/  SHF.L.U32 R0, R101, 0x1f, RZ ;  /* 0x0000001f65007819 */ /* 0x000fe200000006ff */
[----:B------:R-:W-:Y:S01]  /*1e50*/  UIADD3 UR38, UR46, UR38, URZ ;  /* 0x000000262e267290 */ /* 0x000fe2000fffe03f */
[----:B------:R-:W3:Y:S01]  /*1e60*/  LDC R9, c[0x0][0x288] ;  /* 0x0000a200ff097b82 */ /* 0x000ee20000000800 */
[----:B------:R-:W-:Y:S01]  /*1e70*/  UISETP.GE.U32.AND UP1, UPT, UR46, 0x12, UPT ;  /* 0x000000122e00788c */ /* 0x000fe2000bf26070 */
[----:B------:R-:W-:Y:S01]  /*1e80*/  IMAD.SHL.U32 R10, R92, 0x2, RZ ;  /* 0x000000025c0a7824 */ /* 0x000fe200078e00ff */
[----:B------:R-:W-:Y:S02]  /*1e90*/  UISETP.GT.U32.AND UP0, UPT, UR38, 0x11, UPT ;  /* 0x000000112600788c */ /* 0x000fe4000bf04070 */
[----:B------:R-:W-:Y:S02]  /*1ea0*/  UIMAD.WIDE.U32 UR4, UR38, 0x38e38e39, URZ ;  /* 0x38e38e39260478a5 */ /* 0x000fe4000f8e003f */
[----:B------:R-:W-:Y:S01]  /*1eb0*/  UISETP.LT.U32.AND UP0, UPT, UR46, 0x12, UP0 ;  /* 0x000000122e00788c */ /* 0x000fe20008701070 */
[----:B------:R-:W4:Y:S01]  /*1ec0*/  SYNCS.PHASECHK.TRANS64.TRYWAIT P0, [R93+UR42+0x10], R0 ;  /* 0x000010005d0075a7 */ /* 0x000f22000800016a */
[----:B------:R-:W-:Y:S01]  /*1ed0*/  USHF.R.U32.HI UR4, URZ, 0x2, UR5 ;  /* 0x000000023f047899 */ /* 0x000fe20008011605 */
[----:B------:R-:W-:Y:S01]  /*1ee0*/  SHF.R.S32.HI R11, RZ, 0x1f, R10 ;  /* 0x0000001fff0b7819 */ /* 0x000fe2000001140a */
[----:B------:R-:W-:-:S02]  /*1ef0*/  USEL UR6, URZ, 0x1, !UP0 ;  /* 0x000000013f067887 */ /* 0x000fc4000c000000 */
[----:B------:R-:W-:Y:S02]  /*1f00*/  UIMAD UR38, UR4, -0x12, UR38 ;  /* 0xffffffee042678a4 */ /* 0x000fe4000f8e0226 */
[----:B------:R-:W-:-:S04]  /*1f10*/  ULOP3.LUT UR39, UR39, UR6, URZ, 0x3c, !UPT ;  /* 0x0000000627277292 */ /* 0x000fc8000f8e3c3f */
[----:B------:R-:W-:Y:S01]  /*1f20*/  @UP1 ULOP3.LUT UR39, UR39, 0x1, UR4, 0x78, !UPT ;  /* 0x0000000127271892 */ /* 0x000fe2000f8e7804 */
[----:B---34-:R-:W-:Y:S11]  /*1f30*/  @!P0 BRA `(.L_x_32) ;  /* 0x0000006000488947 */ /* 0x018ff60003800000 */
.L_x_200:
[----:B---3--:R-:W-:Y:S01]  /*1f40*/  IMAD.SHL.U32 R0, R19, 0x40, RZ ;  /* 0x0000004013007824 */ /* 0x008fe200078e00ff */
[----:B------:R-:W-:Y:S01]  /*1f50*/  ULDC UR6, c[0x0][0x284] ;  /* 0x0000a10000067ab9 */ /* 0x000fe20000000800 */
[----:B------:R-:W-:Y:S01]  /*1f60*/  IMAD.SHL.U32 R20, R22, 0x80, RZ ;  /* 0x0000008016147824 */ /* 0x000fe200078e00ff */
[----:B0-----:R-:W-:Y:S01]  /*1f70*/  SHF.R.S32.HI R13, RZ, 0x1f, R2 ;  /* 0x0000001fff0d7819 */ /* 0x001fe20000011402 */
[----:B------:R-:W-:Y:S01]  /*1f80*/  ULDC.64 UR4, c[0x0][0x5d0] ;  /* 0x0001740000047ab9 */ /* 0x000fe20000000a00 */
[----:B------:R-:W-:Y:S01]  /*1f90*/  ISETP.GE.AND P0, PT, R0, UR6, PT ;  /* 0x0000000600007c0c */ /* 0x000fe2000bf06270 */
[----:B--2---:R-:W-:Y:S01]  /*1fa0*/  IMAD.WIDE.U32 R4, R2, UR4, R10 ;  /* 0x0000000402047c25 */ /* 0x004fe2000f8e000a */
[----:B------:R-:W-:Y:S02]  /*1fb0*/  SHF.R.S32.HI R21, RZ, 0x1f, R20 ;  /* 0x0000001fff157819 */ /* 0x000fe40000011414 */
[C---:B------:R-:W-:Y:S01]  /*1fc0*/  ISETP.GE.OR P0, PT, R20.reuse, R9, P0 ;  /* 0x000000091400720c */ /* 0x040fe20000706670 */
[----:B-1----:R-:W-:Y:S01]  /*1fd0*/  IMAD R3, R13, UR4, RZ ;  /* 0x000000040d037c24 */ /* 0x002fe2000f8e02ff */
[----:B------:R-:W-:-:S03]  /*1fe0*/  IADD3 R4, P1, R20, R4, RZ ;  /* 0x0000000414047210 */ /* 0x000fc60007f3e0ff */
[----:B------:R-:W-:-:S05]  /*1ff0*/  IMAD R3, R2, UR5, R3 ;  /* 0x0000000502037c24 */ /* 0x000fca000f8e0203 */
[----:B------:R-:W-:-:S03]  /*2000*/  IADD3.X R5, R21, R5, R3, P1, !PT ;  /* 0x0000000515057210 */ /* 0x000fc60000ffe403 */
[----:B------:R-:W-:Y:S05]  /*2010*/  @P0 BRA `(.L_x_33) ;  /* 0x0000004000300947 */ /* 0x000fea0003800000 */
[----:B------:R-:W0:Y:S01]  /*2020*/  LDC.64 R6, c[0x0][0x5c8] ;  /* 0x00017200ff067b82 */ /* 0x000e220000000a00 */
[----:B-----5:R-:W-:Y:S01]  /*2030*/  FSETP.NEU.AND P0, PT, R89, RZ, PT ;  /* 0x000000ff5900720b */ /* 0x020fe20003f0d000 */
[----:B------:R-:W-:Y:S01]  /*2040*/  IMAD R3, R92, -0x2, R9 ;  /* 0xfffffffe5c037824 */ /* 0x000fe200078e0209 */
[----:B------:R-:W-:Y:S01]  /*2050*/  BSSY B0, `(.L_x_33) ;  /* 0x0000408000007945 */ /* 0x000fe20003800000 */
[----:B------:R-:W-:-:S04]  /*2060*/  IMAD.WIDE R102, R19, 0x40, R90 ;  /* 0x0000004013667825 */ /* 0x000fc800078e025a */
[----:B------:R-:W-:Y:S02]  /*2070*/  IMAD.IADD R3, R3, 0x1, -R20 ;  /* 0x0000000103037824 */ /* 0x000fe400078e0a14 */
[----:B------:R-:W-:-:S03]  /*2080*/  IMAD.IADD R0, R97, 0x1, -R0 ;  /* 0x0000000161007824 */ /* 0x000fc600078e0a00 */
[----:B------:R-:W-:-:S04]  /*2090*/  ISETP.GT.AND P2, PT, R3, RZ, PT ;  /* 0x000000ff0300720c */ /* 0x000fc80003f44270 */
[----:B------:R-:W-:Y:S01]  /*20a0*/  ISETP.GT.AND P1, PT, R0, RZ, P2 ;  /* 0x000000ff0000720c */ /* 0x000fe20001724270 */
[-C--:B0-----:R-:W-:Y:S02]  /*20b0*/  IMAD R8, R103, R6.reuse, RZ ;  /* 0x0000000667087224 */ /* 0x081fe400078e02ff */
[----:B------:R-:W-:-:S04]  /*20c0*/  IMAD.WIDE.U32 R104, R102, R6, R4 ;  /* 0x0000000666687225 */ /* 0x000fc800078e0004 */
[----:B------:R-:W-:-:S04]  /*20d0*/  IMAD R5, R102, R7, R8 ;  /* 0x0000000766057224 */ /* 0x000fc800078e0208 */
[----:B------:R-:W-:Y:S01]  /*20e0*/  IMAD.IADD R9, R105, 0x1, R5 ;  /* 0x0000000169097824 */ /* 0x000fe200078e0205 */
[----:B------:R-:W-:Y:S06]  /*20f0*/  @!P0 BRA `(.L_x_34) ;  /* 0x0000002c00248947 */ /* 0x000fec0003800000 */
[----:B------:R-:W0:Y:S01]  /*2100*/  LDC.64 R106, c[0x0][0x5b8] ;  /* 0x00016e00ff6a7b82 */ /* 0x000e220000000a00 */
[----:B------:R-:W-:-:S07]  /*2110*/  ULDC.64 UR4, c[0x0][0x5c0] ;  /* 0x0001700000047ab9 */ /* 0x000fce0000000a00 */
[----:B------:R-:W1:Y:S08]  /*2120*/  LDC.64 R108, c[0x0][0x5b0] ;  /* 0x00016c00ff6c7b82 */ /* 0x000e700000000a00 */
[----:B------:R-:W2:Y:S01]  /*2130*/  LDC.64 R110, c[0x0][0x5a8] ;  /* 0x00016a00ff6e7b82 */ /* 0x000ea20000000a00 */
[-C--:B0-----:R-:W-:Y:S02]  /*2140*/  IMAD R8, R13, R106.reuse, RZ ;  /* 0x0000006a0d087224 */ /* 0x081fe400078e02ff */
[----:B------:R-:W-:-:S04]  /*2150*/  IMAD.WIDE.U32 R4, R2, R106, R10 ;  /* 0x0000006a02047225 */ /* 0x000fc800078e000a */
[----:B------:R-:W-:Y:S01]  /*2160*/  IMAD R105, R2, R107, R8 ;  /* 0x0000006b02697224 */ /* 0x000fe200078e0208 */
[----:B------:R-:W-:Y:S01]  /*2170*/  IADD3 R12, P0, R20, R4, RZ ;  /* 0x00000004140c7210 */ /* 0x000fe20007f1e0ff */
[----:B-1----:R-:W-:-:S03]  /*2180*/  IMAD R4, R103, R108, RZ ;  /* 0x0000006c67047224 */ /* 0x002fc600078e02ff */
[----:B------:R-:W-:Y:S01]  /*2190*/  IADD3.X R13, R21, R5, R105, P0, !PT ;  /* 0x00000005150d7210 */ /* 0x000fe200007fe469 */
[C---:B------:R-:W-:Y:S02]  /*21a0*/  IMAD R107, R102.reuse, R109, R4 ;  /* 0x0000006d666b7224 */ /* 0x040fe400078e0204 */
[----:B------:R-:W-:-:S04]  /*21b0*/  IMAD.WIDE.U32 R4, R102, R108, R12 ;  /* 0x0000006c66047225 */ /* 0x000fc800078e000c */
[----:B------:R-:W-:Y:S01]  /*21c0*/  IMAD.IADD R5, R5, 0x1, R107 ;  /* 0x0000000105057824 */ /* 0x000fe200078e026b */
[----:B--2---:R-:W-:-:S04]  /*21d0*/  LEA R14, P0, R4, R110, 0x1 ;  /* 0x0000006e040e7211 */ /* 0x004fc800078008ff */
[----:B------:R-:W-:-:S05]  /*21e0*/  LEA.HI.X R15, R4, R111, R5, 0x1, P0 ;  /* 0x0000006f040f7211 */ /* 0x000fca00000f0c05 */
[----:B------:R-:W2:Y:S01]  /*21f0*/  @P1 LDG.E.LTC128B.U16 R19, desc[UR36][R14.64] ;  /* 0x000000240e131981 */ /* 0x000ea2000c1e1520 */
[----:B------:R-:W-:Y:S01]  /*2200*/  IMAD.WIDE.U32 R4, R102, R108, R20 ;  /* 0x0000006c66047225 */ /* 0x000fe200078e0014 */
[----:B------:R-:W-:Y:S02]  /*2210*/  BSSY B1, `(.L_x_35) ;  /* 0x0000015000017945 */ /* 0x000fe40003800000 */
[----:B------:R-:W-:-:S04]  /*2220*/  IADD3 R98, P0, R10, R4, RZ ;  /* 0x000000040a627210 */ /* 0x000fc80007f1e0ff */
[----:B------:R-:W-:Y:S02]  /*2230*/  IADD3.X R99, R11, R107, R5, P0, !PT ;  /* 0x0000006b0b637210 */ /* 0x000fe400007fe405 */
[----:B------:R-:W-:Y:S01]  /*2240*/  LEA R8, P0, R104, UR4, 0x1 ;  /* 0x0000000468087c11 */ /* 0x000fe2000f8008ff */
[----:B------:R-:W-:-:S03]  /*2250*/  IMAD.WIDE.U32 R98, R2, R106, R98 ;  /* 0x0000006a02627225 */ /* 0x000fc600078e0062 */
[----:B------:R-:W-:Y:S02]  /*2260*/  LEA.HI.X R9, R104, UR5, R9, 0x1, P0 ;  /* 0x0000000568097c11 */ /* 0x000fe400080f0c09 */
[----:B------:R-:W-:-:S04]  /*2270*/  ISETP.GT.AND P0, PT, R3, 0x1, PT ;  /* 0x000000010300780c */ /* 0x000fc80003f04270 */
[----:B------:R-:W-:Y:S01]  /*2280*/  ISETP.GT.AND P3, PT, R0, RZ, P0 ;  /* 0x000000ff0000720c */ /* 0x000fe20000764270 */
[----:B--2---:R-:W-:-:S05]  /*2290*/  HADD2.F32 R4, -RZ, R19.H0_H0 ;  /* 0x20000013ff047230 */ /* 0x004fca0000004100 */
[----:B------:R-:W-:Y:S01]  /*22a0*/  FMUL R5, R4, R89 ;  /* 0x0000005904057220 */ /* 0x000fe20000400000 */
[----:B------:R-:W-:-:S03]  /*22b0*/  LEA R4, P4, R98, R110, 0x1 ;  /* 0x0000006e62047211 */ /* 0x000fc600078808ff */
[----:B------:R-:W-:-:S05]  /*22c0*/  FFMA R5, R24, R88, R5 ;  /* 0x0000005818057223 */ /* 0x000fca0000000005 */
[----:B------:R-:W-:Y:S01]  /*22d0*/  F2FP.F16.F32.PACK_AB R14, RZ, R5 ;  /* 0x00000005ff0e723e */ /* 0x000fe200000000ff */
[----:B------:R-:W-:-:S03]  /*22e0*/  IMAD.IADD R5, R105, 0x1, R99 ;  /* 0x0000000169057824 */ /* 0x000fc600078e0263 */
[----:B------:R-:W-:Y:S01]  /*22f0*/  PRMT R15, R14, 0x7610, R15 ;  /* 0x000076100e0f7816 */ /* 0x000fe2000000000f */
[----:B------:R-:W-:Y:S01]  /*2300*/  IMAD.SHL.U32 R14, R108, 0x8, RZ ;  /* 0x000000086c0e7824 */ /* 0x000fe200078e00ff */
[----:B------:R-:W-:-:S03]  /*2310*/  LEA.HI.X R5, R98, R111, R5, 0x1, P4 ;  /* 0x0000006f62057211 */ /* 0x000fc600020f0c05 */
[----:B------:R0:W-:Y:S02]  /*2320*/  @P1 STG.E.U16 desc[UR36][R8.64], R15 ;  /* 0x0000000f08001986 */ /* 0x0001e4000c101524 */
[----:B0-----:R-:W-:Y:S01]  /*2330*/  SHF.L.U64.HI R15, R108, 0x3, R109 ;  /* 0x000000036c0f7819 */ /* 0x001fe2000001026d */
[----:B------:R-:W-:Y:S06]  /*2340*/  @!P3 BRA `(.L_x_36) ;  /* 0x000000000004b947 */ /* 0x000fec0003800000 */
[----:B------:R0:W5:Y:S02]  /*2350*/  LDG.E.LTC128B.U16 R19, desc[UR36][R4.64+0x2] ;  /* 0x0000022404137981 */ /* 0x000164000c1e1520 */
.L_x_36:
[----:B------:R-:W-:Y:S05]  /*2360*/  BSYNC B1 ;  /* 0x0000000000017941 */ /* 0x000fea0003800000 */
.L_x_35:
[----:B-----5:R-:W-:Y:S01]  /*2370*/  HADD2.F32 R22, -RZ, R19.H0_H0 ;  /* 0x20000013ff167230 */ /* 0x020fe20000004100 */
[----:B------:R-:W-:Y:S01]  /*2380*/  ISETP.GT.AND P2, PT, R0, 0x8, P2 ;  /* 0x000000080000780c */ /* 0x000fe20001744270 */
[----:B------:R-:W-:-:S04]  /*2390*/  IMAD.WIDE.U32 R14, R102, R108, R14 ;  /* 0x0000006c660e7225 */ /* 0x000fc800078e000e */
[----:B------:R-:W-:Y:S01]  /*23a0*/  FMUL R22, R22, R89 ;  /* 0x0000005916167220 */ /* 0x000fe20000400000 */
[----:B------:R-:W-:Y:S01]  /*23b0*/  IMAD.IADD R107, R107, 0x1, R15 ;  /* 0x000000016b6b7824 */ /* 0x000fe200078e020f */
[----:B------:R-:W-:Y:S02]  /*23c0*/  IADD3 R15, P1, R12, R14, RZ ;  /* 0x0000000e0c0f7210 */ /* 0x000fe40007f3e0ff */
[----:B------:R-:W-:-:S03]  /*23d0*/  FFMA R22, R25, R88, R22 ;  /* 0x0000005819167223 */ /* 0x000fc60000000016 */
[----:B------:R-:W-:Y:S01]  /*23e0*/  IMAD.X R24, R107, 0x1, R13, P1 ;  /* 0x000000016b187824 */ /* 0x000fe200008e060d */
[C---:B------:R-:W-:Y:S02]  /*23f0*/  LEA R12, P1, R15.reuse, R110, 0x1 ;  /* 0x0000006e0f0c7211 */ /* 0x040fe400078208ff */
[----:B------:R-:W-:Y:S02]  /*2400*/  F2FP.F16.F32.PACK_AB R22, RZ, R22 ;  /* 0x00000016ff16723e */ /* 0x000fe400000000ff */
[----:B------:R-:W-:-:S03]  /*2410*/  LEA.HI.X R13, R15, R111, R24, 0x1, P1 ;  /* 0x0000006f0f0d7211 */ /* 0x000fc600008f0c18 */
[----:B------:R1:W-:Y:S04]  /*2420*/  @P3 STG.E.U16 desc[UR36][R8.64+0x2], R22 ;  /* 0x0000021608003986 */ /* 0x0003e8000c101524 */
[----:B------:R-:W2:Y:S01]  /*2430*/  @P2 LDG.E.LTC128B.U16 R19, desc[UR36][R12.64] ;  /* 0x000000240c132981 */ /* 0x000ea2000c1e1520 */
[----:B------:R-:W-:Y:S01]  /*2440*/  IADD3 R14, P1, P3, R10, R14, R20 ;  /* 0x0000000e0a0e7210 */ /* 0x000fe20007b3e014 */
[----:B------:R-:W-:Y:S01]  /*2450*/  BSSY B1, `(.L_x_37) ;  /* 0x0000011000017945 */ /* 0x000fe20003800000 */
[----:B------:R-:W-:Y:S02]  /*2460*/  SHF.L.U64.HI R7, R6, 0x4, R7 ;  /* 0x0000000406077819 */ /* 0x000fe40000010207 */
[----:B------:R-:W-:Y:S02]  /*2470*/  IADD3.X R15, R11, R107, R21, P1, P3 ;  /* 0x0000006b0b0f7210 */ /* 0x000fe40000fe6415 */
[----:B------:R-:W-:Y:S01]  /*2480*/  ISETP.GT.AND P0, PT, R0, 0x8, P0 ;  /* 0x000000080000780c */ /* 0x000fe20000704270 */
[----:B------:R-:W-:-:S04]  /*2490*/  IMAD.WIDE.U32 R14, R2, R106, R14 ;  /* 0x0000006a020e7225 */ /* 0x000fc800078e000e */
[----:B------:R-:W-:Y:S02]  /*24a0*/  IMAD.IADD R2, R105, 0x1, R15 ;  /* 0x0000000169027824 */ /* 0x000fe400078e020f */
[----:B--2---:R-:W-:-:S05]  /*24b0*/  HADD2.F32 R10, -RZ, R19.H0_H0 ;  /* 0x20000013ff0a7230 */ /* 0x004fca0000004100 */
[----:B------:R-:W-:Y:S01]  /*24c0*/  FMUL R11, R10, R89 ;  /* 0x000000590a0b7220 */ /* 0x000fe20000400000 */
[----:B------:R-:W-:Y:S02]  /*24d0*/  LEA R10, P1, R6, R8, 0x4 ;  /* 0x00000008060a7211 */ /* 0x000fe400078220ff */
[----:B------:R-:W-:Y:S01]  /*24e0*/  LEA R6, P3, R14, R110, 0x1 ;  /* 0x0000006e0e067211 */ /* 0x000fe200078608ff */
[----:B------:R-:W-:-:S05]  /*24f0*/  FFMA R11, R26, R88, R11 ;  /* 0x000000581a0b7223 */ /* 0x000fca000000000b */
[----:B------:R-:W-:Y:S01]  /*2500*/  F2FP.F16.F32.PACK_AB R12, RZ, R11 ;  /* 0x0000000bff0c723e */ /* 0x000fe200000000ff */
[----:B------:R-:W-:Y:S01]  /*2510*/  IMAD.X R11, R7, 0x1, R9, P1 ;  /* 0x00000001070b7824 */ /* 0x000fe200008e0609 */
[----:B------:R-:W-:-:S04]  /*2520*/  LEA.HI.X R7, R14, R111, R2, 0x1, P3 ;  /* 0x0000006f0e077211 */ /* 0x000fc800018f0c02 */
[----:B------:R1:W-:Y:S01]  /*2530*/  @P2 STG.E.U16 desc[UR36][R10.64], R12 ;  /* 0x0000000c0a002986 */ /* 0x0003e2000c101524 */
[----:B------:R-:W-:Y:S05]  /*2540*/  @!P0 BRA `(.L_x_38) ;  /* 0x0000000000048947 */ /* 0x000fea0003800000 */
[----:B------:R2:W5:Y:S02]  /*2550*/  LDG.E.LTC128B.U16 R19, desc[UR36][R6.64+0x2] ;  /* 0x0000022406137981 */ /* 0x000564000c1e1520 */
.L_x_38:
[----:B------:R-:W-:Y:S05]  /*2560*/  BSYNC B1 ;  /* 0x0000000000017941 */ /* 0x000fea0003800000 */
.L_x_37:
[----:B-----5:R-:W-:Y:S01]  /*2570*/  HADD2.F32 R2, -RZ, R19.H0_H0 ;  /* 0x20000013ff027230 */ /* 0x020fe20000004100 */
[----:B------:R-:W-:Y:S01]  /*2580*/  ISETP.GT.AND P1, PT, R3, 0x8, PT ;  /* 0x000000080300780c */ /* 0x000fe20003f24270 */
[----:B------:R-:W-:Y:S03]  /*2590*/  BSSY B1, `(.L_x_39) ;  /* 0x0000008000017945 */ /* 0x000fe60003800000 */
[----:B------:R-:W-:Y:S01]  /*25a0*/  FMUL R2, R2, R89 ;  /* 0x0000005902027220 */ /* 0x000fe20000400000 */
[----:B------:R-:W-:-:S03]  /*25b0*/  ISETP.GT.AND P2, PT, R0, RZ, P1 ;  /* 0x000000ff0000720c */ /* 0x000fc60000f44270 */
[----:B------:R-:W-:-:S05]  /*25c0*/  FFMA R2, R27, R88, R2 ;  /* 0x000000581b027223 */ /* 0x000fca0000000002 */
[----:B------:R-:W-:-:S05]  /*25d0*/  F2FP.F16.F32.PACK_AB R2, RZ, R2 ;  /* 0x00000002ff02723e */ /* 0x000fca00000000ff */
[----:B------:R3:W-:Y:S01]  /*25e0*/  @P0 STG.E.U16 desc[UR36][R10.64+0x2], R2 ;  /* 0x000002020a000986 */ /* 0x0007e2000c101524 */
[----:B------:R-:W-:Y:S05]  /*25f0*/  @!P2 BRA `(.L_x_40) ;  /* 0x000000000004a947 */ /* 0x000fea0003800000 */
[----:B------:R4:W5:Y:S02]  /*2600*/  LDG.E.LTC128B.U16 R19, desc[UR36][R4.64+0x10] ;  /* 0x0000102404137981 */ /* 0x000964000c1e1520 */
.L_x_40:
[----:B------:R-:W-:Y:S05]  /*2610*/  BSYNC B1 ;  /* 0x0000000000017941 */ /* 0x000fea0003800000 */
.L_x_39:
[----:B---3-5:R-:W-:Y:S01]  /*2620*/  HADD2.F32 R2, -RZ, R19.H0_H0 ;  /* 0x20000013ff027230 */ /* 0x028fe20000004100 */
        /* <DEDUP_REMOVED lines=9> */
.L_x_42:
[----:B------:R-:W-:Y:S05]  /*26c0*/  BSYNC B1 ;  /* 0x0000000000017941 */ /* 0x000fea0003800000 */
.L_x_41:
[----:B-----5:R-:W-:Y:S01]  /*26d0*/  HADD2.F32 R2, -RZ, R19.H0_H0 ;  /* 0x20000013ff027230 */ /* 0x020fe20000004100 */
[----:B------:R-:W-:Y:S01]  /*26e0*/  ISETP.GT.AND P1, PT, R0, 0x8, P1 ;  /* 0x000000080000780c */ /* 0x000fe20000f24270 */
[----:B------:R-:W-:Y:S03]  /*26f0*/  BSSY B1, `(.L_x_43) ;  /* 0x0000007000017945 */ /* 0x000fe60003800000 */
[----:B------:R-:W-:-:S04]  /*2700*/  FMUL R2, R2, R89 ;  /* 0x0000005902027220 */ /* 0x000fc80000400000 */
[----:B------:R-:W-:-:S05]  /*2710*/  FFMA R2, R29, R88, R2 ;  /* 0x000000581d027223 */ /* 0x000fca0000000002 */
[----:B------:R-:W-:-:S05]  /*2720*/  F2FP.F16.F32.PACK_AB R2, RZ, R2 ;  /* 0x00000002ff02723e */ /* 0x000fca00000000ff */
[----:B------:R0:W-:Y:S01]  /*2730*/  @P3 STG.E.U16 desc[UR36][R8.64+0x12], R2 ;  /* 0x0000120208003986 */ /* 0x0001e2000c101524 */
[----:B------:R-:W-:Y:S05]  /*2740*/  @!P1 BRA `(.L_x_44) ;  /* 0x0000000000049947 */ /* 0x000fea0003800000 */
[----:B------:R0:W5:Y:S02]  /*2750*/  LDG.E.LTC128B.U16 R19, desc[UR36][R6.64+0x10] ;  /* 0x0000102406137981 */ /* 0x000164000c1e1520 */
.L_x_44:
[----:B------:R-:W-:Y:S05]  /*2760*/  BSYNC B1 ;  /* 0x0000000000017941 */ /* 0x000fea0003800000 */
.L_x_43:
[----:B0----5:R-:W-:Y:S01]  /*2770*/  HADD2.F32 R2, -RZ, R19.H0_H0 ;  /* 0x20000013ff027230 */ /* 0x021fe20000004100 */
[----:B------:R-:W-:Y:S01]  /*2780*/  ISETP.GT.AND P0, PT, R0, 0x8, P0 ;  /* 0x000000080000780c */ /* 0x000fe20000704270 */
[----:B------:R-:W-:Y:S03]  /*2790*/  BSSY B1, `(.L_x_45) ;  /* 0x0000007000017945 */ /* 0x000fe60003800000 */
[----:B---3--:R-:W-:-:S04]  /*27a0*/  FMUL R13, R2, R89 ;  /* 0x00000059020d7220 */ /* 0x008fc80000400000 */
[----:B------:R-:W-:-:S05]  /*27b0*/  FFMA R13, R30, R88, R13 ;  /* 0x000000581e0d7223 */ /* 0x000fca000000000d */
[----:B------:R-:W-:-:S05]  /*27c0*/  F2FP.F16.F32.PACK_AB R13, RZ, R13 ;  /* 0x0000000dff0d723e */ /* 0x000fca00000000ff */
[----:B------:R0:W-:Y:S01]  /*27d0*/  @P1 STG.E.U16 desc[UR36][R10.64+0x10], R13 ;  /* 0x0000100d0a001986 */ /* 0x0001e2000c101524 */
[----:B------:R-:W-:Y:S05]  /*27e0*/  @!P0 BRA `(.L_x_46) ;  /* 0x0000000000048947 */ /* 0x000fea0003800000 */
[----:B------:R3:W5:Y:S02]  /*27f0*/  LDG.E.LTC128B.U16 R19, desc[UR36][R6.64+0x12] ;  /* 0x0000122406137981 */ /* 0x000764000c1e1520 */
.L_x_46:
[----:B------:R-:W-:Y:S05]  /*2800*/  BSYNC B1 ;  /* 0x0000000000017941 */ /* 0x000fea0003800000 */
.L_x_45:
        /* <DEDUP_REMOVED lines=10> */
.L_x_48:
[----:B------:R-:W-:Y:S05]  /*28b0*/  BSYNC B1 ;  /* 0x0000000000017941 */ /* 0x000fea0003800000 */
.L_x_47:
[----:B0----5:R-:W-:Y:S01]  /*28c0*/  HADD2.F32 R2, -RZ, R19.H0_H0 ;  /* 0x20000013ff027230 */ /* 0x021fe20000004100 */
        /* <DEDUP_REMOVED lines=9> */
.L_x_50:
[----:B------:R-:W-:Y:S05]  /*2960*/  BSYNC B1 ;  /* 0x0000000000017941 */ /* 0x000fea0003800000 */
.L_x_49:
        /* <DEDUP_REMOVED lines=9> */
.L_x_52:
[----:B------:R-:W-:Y:S05]  /*2a00*/  BSYNC B1 ;  /* 0x0000000000017941 */ /* 0x000fea0003800000 */
.L_x_51:
[----:B0----5:R-:W-:Y:S01]  /*2a10*/  HADD2.F32 R2, -RZ, R19.H0_H0 ;  /* 0x20000013ff027230 */ /* 0x021fe20000004100 */
        /* <DEDUP_REMOVED lines=8> */
.L_x_54:
[----:B------:R-:W-:Y:S05]  /*2aa0*/  BSYNC B1 ;  /* 0x0000000000017941 */ /* 0x000fea0003800000 */
.L_x_53:
        /* <DEDUP_REMOVED lines=10> */
.L_x_56:
[----:B------:R-:W-:Y:S05]  /*2b50*/  BSYNC B1 ;  /* 0x0000000000017941 */ /* 0x000fea0003800000 */
.L_x_55:
        /* <DEDUP_REMOVED lines=10> */
.L_x_58:
[----:B------:R-:W-:Y:S05]  /*2c00*/  BSYNC B1 ;  /* 0x0000000000017941 */ /* 0x000fea0003800000 */
.L_x_57:
        /* <DEDUP_REMOVED lines=9> */
.L_x_60:
[----:B------:R-:W-:Y:S05]  /*2ca0*/  BSYNC B1 ;  /* 0x0000000000017941 */ /* 0x000fea0003800000 */
.L_x_59:
        /* <DEDUP_REMOVED lines=9> */
.L_x_62:
[----:B------:R-:W-:Y:S05]  /*2d40*/  BSYNC B1 ;  /* 0x0000000000017941 */ /* 0x000fea0003800000 */
.L_x_61:
        /* <DEDUP_REMOVED lines=10> */
.L_x_64:
[----:B------:R-:W-:Y:S05]  /*2df0*/  BSYNC B1 ;  /* 0x0000000000017941 */ /* 0x000fea0003800000 */
.L_x_63:
        /* <DEDUP_REMOVED lines=10> */
.L_x_66:
[----:B------:R-:W-:Y:S05]  /*2ea0*/  BSYNC B1 ;  /* 0x0000000000017941 */ /* 0x000fea0003800000 */
.L_x_65:
        /* <DEDUP_REMOVED lines=9> */
.L_x_68:
[----:B------:R-:W-:Y:S05]  /*2f40*/  BSYNC B1 ;  /* 0x0000000000017941 */ /* 0x000fea0003800000 */
.L_x_67:
        /* <DEDUP_REMOVED lines=9> */
.L_x_70:
[----:B------:R-:W-:Y:S05]  /*2fe0*/  BSYNC B1 ;  /* 0x0000000000017941 */ /* 0x000fea0003800000 */
.L_x_69:
        /* <DEDUP_REMOVED lines=10> */
.L_x_72:
[----:B------:R-:W-:Y:S05]  /*3090*/  BSYNC B1 ;  /* 0x0000000000017941 */ /* 0x000fea0003800000 */
.L_x_71:
        /* <DEDUP_REMOVED lines=10> */
.L_x_74:
[----:B------:R-:W-:Y:S05]  /*3140*/  BSYNC B1 ;  /* 0x0000000000017941 */ /* 0x000fea0003800000 */
.L_x_73:
        /* <DEDUP_REMOVED lines=9> */
.L_x_76:
[----:B------:R-:W-:Y:S05]  /*31e0*/  BSYNC B1 ;  /* 0x0000000000017941 */ /* 0x000fea0003800000 */
.L_x_75:
        /* <DEDUP_REMOVED lines=9> */
.L_x_78:
[----:B------:R-:W-:Y:S05]  /*3280*/  BSYNC B1 ;  /* 0x0000000000017941 */ /* 0x000fea0003800000 */
.L_x_77:
        /* <DEDUP_REMOVED lines=10> */
.L_x_80:
[----:B------:R-:W-:Y:S05]  /*3330*/  BSYNC B1 ;  /* 0x0000000000017941 */ /* 0x000fea0003800000 */
.L_x_79:
        /* <DEDUP_REMOVED lines=10> */
.L_x_82:
[----:B------:R-:W-:Y:S05]  /*33e0*/  BSYNC B1 ;  /* 0x0000000000017941 */ /* 0x000fea0003800000 */
.L_x_81:
        /* <DEDUP_REMOVED lines=9> */
.L_x_84:
[----:B------:R-:W-:Y:S05]  /*3480*/  BSYNC B1 ;  /* 0x0000000000017941 */ /* 0x000fea0003800000 */
.L_x_83:
        /* <DEDUP_REMOVED lines=9> */
.L_x_86:
[----:B------:R-:W-:Y:S05]  /*3520*/  BSYNC B1 ;  /* 0x0000000000017941 */ /* 0x000fea0003800000 */
.L_x_85:
        /* <DEDUP_REMOVED lines=10> */
.L_x_88:
[----:B------:R-:W-:Y:S05]  /*35d0*/  BSYNC B1 ;  /* 0x0000000000017941 */ /* 0x000fea0003800000 */
.L_x_87:
        /* <DEDUP_REMOVED lines=10> */
.L_x_90:
[----:B------:R-:W-:Y:S05]  /*3680*/  BSYNC B1 ;  /* 0x0000000000017941 */ /* 0x000fea0003800000 */
.L_x_89:
        /* <DEDUP_REMOVED lines=9> */
.L_x_92:
[----:B------:R-:W-:Y:S05]  /*3720*/  BSYNC B1 ;  /* 0x0000000000017941 */ /* 0x000fea0003800000 */
.L_x_91:
        /* <DEDUP_REMOVED lines=9> */
.L_x_94:
[----:B------:R-:W-:Y:S05]  /*37c0*/  BSYNC B1 ;  /* 0x0000000000017941 */ /* 0x000fea0003800000 */
.L_x_93:
        /* <DEDUP_REMOVED lines=10> */
.L_x_96:
[----:B------:R-:W-:Y:S05]  /*3870*/  BSYNC B1 ;  /* 0x0000000000017941 */ /* 0x000fea0003800000 */
.L_x_95:
        /* <DEDUP_REMOVED lines=10> */
.L_x_98:
[----:B------:R-:W-:Y:S05]  /*3920*/  BSYNC B1 ;  /* 0x0000000000017941 */ /* 0x000fea0003800000 */
.L_x_97:
        /* <DEDUP_REMOVED lines=9> */
.L_x_100:
[----:B------:R-:W-:Y:S05]  /*39c0*/  BSYNC B1 ;  /* 0x0000000000017941 */ /* 0x000fea0003800000 */
.L_x_99:
        /* <DEDUP_REMOVED lines=9> */
.L_x_102:
[----:B------:R-:W-:Y:S05]  /*3a60*/  BSYNC B1 ;  /* 0x0000000000017941 */ /* 0x000fea0003800000 */
.L_x_101:
        /* <DEDUP_REMOVED lines=10> */
.L_x_104:
[----:B------:R-:W-:Y:S05]  /*3b10*/  BSYNC B1 ;  /* 0x0000000000017941 */ /* 0x000fea0003800000 */
.L_x_103:
        /* <DEDUP_REMOVED lines=10> */
.L_x_106:
[----:B------:R-:W-:Y:S05]  /*3bc0*/  BSYNC B1 ;  /* 0x0000000000017941 */ /* 0x000fea0003800000 */
.L_x_105:
        /* <DEDUP_REMOVED lines=9> */
.L_x_108:
[----:B------:R-:W-:Y:S05]  /*3c60*/  BSYNC B1 ;  /* 0x0000000000017941 */ /* 0x000fea0003800000 */
.L_x_107:
        /* <DEDUP_REMOVED lines=9> */
.L_x_110:
[----:B------:R-:W-:Y:S05]  /*3d00*/  BSYNC B1 ;  /* 0x0000000000017941 */ /* 0x000fea0003800000 */
.L_x_109:
        /* <DEDUP_REMOVED lines=10> */
.L_x_112:
[----:B------:R-:W-:Y:S05]  /*3db0*/  BSYNC B1 ;  /* 0x0000000000017941 */ /* 0x000fea0003800000 */
.L_x_111:
        /* <DEDUP_REMOVED lines=10> */
.L_x_114:
[----:B------:R-:W-:Y:S05]  /*3e60*/  BSYNC B1 ;  /* 0x0000000000017941 */ /* 0x000fea0003800000 */
.L_x_113:
        /* <DEDUP_REMOVED lines=9> */
.L_x_116:
[----:B------:R-:W-:Y:S05]  /*3f00*/  BSYNC B1 ;  /* 0x0000000000017941 */ /* 0x000fea0003800000 */
.L_x_115:
        /* <DEDUP_REMOVED lines=9> */
.L_x_118:
[----:B------:R-:W-:Y:S05]  /*3fa0*/  BSYNC B1 ;  /* 0x0000000000017941 */ /* 0x000fea0003800000 */
.L_x_117:
        /* <DEDUP_REMOVED lines=10> */
.L_x_120:
[----:B------:R-:W-:Y:S05]  /*4050*/  BSYNC B1 ;  /* 0x0000000000017941 */ /* 0x000fea0003800000 */
.L_x_119:
        /* <DEDUP_REMOVED lines=10> */
.L_x_122:
[----:B------:R-:W-:Y:S05]  /*4100*/  BSYNC B1 ;  /* 0x0000000000017941 */ /* 0x000fea0003800000 */
.L_x_121:
        /* <DEDUP_REMOVED lines=9> */
.L_x_124:
[----:B------:R-:W-:Y:S05]  /*41a0*/  BSYNC B1 ;  /* 0x0000000000017941 */ /* 0x000fea0003800000 */
.L_x_123:
        /* <DEDUP_REMOVED lines=9> */
.L_x_126:
[----:B------:R-:W-:Y:S05]  /*4240*/  BSYNC B1 ;  /* 0x0000000000017941 */ /* 0x000fea0003800000 */
.L_x_125:
        /* <DEDUP_REMOVED lines=10> */
.L_x_128:
[----:B------:R-:W-:Y:S05]  /*42f0*/  BSYNC B1 ;  /* 0x0000000000017941 */ /* 0x000fea0003800000 */
.L_x_127:
        /* <DEDUP_REMOVED lines=10> */
.L_x_130:
[----:B------:R-:W-:Y:S05]  /*43a0*/  BSYNC B1 ;  /* 0x0000000000017941 */ /* 0x000fea0003800000 */
.L_x_129:
        /* <DEDUP_REMOVED lines=9> */
.L_x_132:
[----:B------:R-:W-:Y:S05]  /*4440*/  BSYNC B1 ;  /* 0x0000000000017941 */ /* 0x000fea0003800000 */
.L_x_131:
        /* <DEDUP_REMOVED lines=9> */
.L_x_134:
[----:B------:R-:W-:Y:S05]  /*44e0*/  BSYNC B1 ;  /* 0x0000000000017941 */ /* 0x000fea0003800000 */
.L_x_133:
        /* <DEDUP_REMOVED lines=10> */
.L_x_136:
[----:B------:R-:W-:Y:S05]  /*4590*/  BSYNC B1 ;  /* 0x0000000000017941 */ /* 0x000fea0003800000 */
.L_x_135:
        /* <DEDUP_REMOVED lines=10> */
.L_x_138:
[----:B------:R-:W-:Y:S05]  /*4640*/  BSYNC B1 ;  /* 0x0000000000017941 */ /* 0x000fea0003800000 */
.L_x_137:
        /* <DEDUP_REMOVED lines=9> */
.L_x_140:
[----:B------:R-:W-:Y:S05]  /*46e0*/  BSYNC B1 ;  /* 0x0000000000017941 */ /* 0x000fea0003800000 */
.L_x_139:
        /* <DEDUP_REMOVED lines=9> */
.L_x_142:
[----:B------:R-:W-:Y:S05]  /*4780*/  BSYNC B1 ;  /* 0x0000000000017941 */ /* 0x000fea0003800000 */
.L_x_141:
        /* <DEDUP_REMOVED lines=10> */
.L_x_144:
[----:B------:R-:W-:Y:S05]  /*4830*/  BSYNC B1 ;  /* 0x0000000000017941 */ /* 0x000fea0003800000 */
.L_x_143:
        /* <DEDUP_REMOVED lines=10> */
.L_x_146:
[----:B------:R-:W-:Y:S05]  /*48e0*/  BSYNC B1 ;  /* 0x0000000000017941 */ /* 0x000fea0003800000 */
.L_x_145:
        /* <DEDUP_REMOVED lines=9> */
.L_x_148:
[----:B------:R-:W-:Y:S05]  /*4980*/  BSYNC B1 ;  /* 0x0000000000017941 */ /* 0x000fea0003800000 */
.L_x_147:
        /* <DEDUP_REMOVED lines=9> */
.L_x_150:
[----:B------:R-:W-:Y:S05]  /*4a20*/  BSYNC B1 ;  /* 0x0000000000017941 */ /* 0x000fea0003800000 */
.L_x_149:
        /* <DEDUP_REMOVED lines=10> */
.L_x_152:
[----:B------:R-:W-:Y:S05]  /*4ad0*/  BSYNC B1 ;  /* 0x0000000000017941 */ /* 0x000fea0003800000 */
.L_x_151:
[----:B0----5:R-:W-:Y:S01]  /*4ae0*/  HADD2.F32 R2, -RZ, R19.H0_H0 ;  /* 0x20000013ff027230 */ /* 0x021fe20000004100 */
[----:B------:R-:W-:Y:S01]  /*4af0*/  ISETP.GT.AND P0, PT, R3, 0x79, PT ;  /* 0x000000790300780c */ /* 0x000fe20003f04270 */
[----:B------:R-:W-:Y:S01]  /*4b00*/  @P2 IMAD.MOV.U32 R3, RZ, RZ, R9 ;  /* 0x000000ffff032224 */ /* 0x000fe200078e0009 */
[----:B------:R-:W-:Y:S02]  /*4b10*/  BSSY B1, `(.L_x_153) ;  /* 0x0000009000017945 */ /* 0x000fe40003800000 */
[----:B------:R-:W-:Y:S01]  /*4b20*/  FMUL R13, R2, R89 ;  /* 0x00000059020d7220 */ /* 0x000fe20000400000 */
[----:B------:R-:W-:Y:S01]  /*4b30*/  @P2 IMAD.MOV.U32 R2, RZ, RZ, R8 ;  /* 0x000000ffff022224 */ /* 0x000fe200078e0008 */
[----:B------:R-:W-:Y:S02]  /*4b40*/  ISETP.GT.AND P3, PT, R0, RZ, P0 ;  /* 0x000000ff0000720c */ /* 0x000fe40000764270 */
[----:B------:R-:W-:-:S05]  /*4b50*/  FFMA R13, R84, R88, R13 ;  /* 0x00000058540d7223 */ /* 0x000fca000000000d */
[----:B------:R-:W-:-:S05]  /*4b60*/  F2FP.F16.F32.PACK_AB R13, RZ, R13 ;  /* 0x0000000dff0d723e */ /* 0x000fca00000000ff */
[----:B------:R0:W-:Y:S01]  /*4b70*/  @P2 STG.E.U16 desc[UR36][R2.64+0xf0], R13 ;  /* 0x0000f00d02002986 */ /* 0x0001e2000c101524 */
[----:B------:R-:W-:Y:S05]  /*4b80*/  @!P3 BRA `(.L_x_154) ;  /* 0x000000000004b947 */ /* 0x000fea0003800000 */
[----:B------:R0:W5:Y:S02]  /*4b90*/  LDG.E.LTC128B.U16 R19, desc[UR36][R4.64+0xf2] ;  /* 0x0000f22404137981 */ /* 0x000164000c1e1520 */
.L_x_154:
[----:B------:R-:W-:Y:S05]  /*4ba0*/  BSYNC B1 ;  /* 0x0000000000017941 */ /* 0x000fea0003800000 */
.L_x_153:
        /* <DEDUP_REMOVED lines=9> */
.L_x_156:
[----:B------:R-:W-:Y:S05]  /*4c40*/  BSYNC B1 ;  /* 0x0000000000017941 */ /* 0x000fea0003800000 */
.L_x_155:
[----:B0----5:R-:W-:Y:S01]  /*4c50*/  HADD2.F32 R2, -RZ, R19.H0_H0 ;  /* 0x20000013ff027230 */ /* 0x021fe20000004100 */
[----:B------:R-:W-:Y:S01]  /*4c60*/  ISETP.GT.AND P0, PT, R0, 0x8, P0 ;  /* 0x000000080000780c */ /* 0x000fe20000704270 */
[----:B------:R-:W-:Y:S03]  /*4c70*/  BSSY B1, `(.L_x_157) ;  /* 0x000000a000017945 */ /* 0x000fe60003800000 */
[----:B------:R-:W-:Y:S01]  /*4c80*/  FMUL R3, R2, R89 ;  /* 0x0000005902037220 */ /* 0x000fe20000400000 */
[----:B------:R-:W-:-:S03]  /*4c90*/  @P1 IMAD.MOV.U32 R2, RZ, RZ, R10 ;  /* 0x000000ffff021224 */ /* 0x000fc600078e000a */
[----:B------:R-:W-:-:S05]  /*4ca0*/  FFMA R3, R86, R88, R3 ;  /* 0x0000005856037223 */ /* 0x000fca0000000003 */
[----:B------:R-:W-:-:S04]  /*4cb0*/  F2FP.F16.F32.PACK_AB R3, RZ, R3 ;  /* 0x00000003ff03723e */ /* 0x000fc800000000ff */
[----:B----4-:R-:W-:Y:S01]  /*4cc0*/  PRMT R4, R3, 0x7610, R4 ;  /* 0x0000761003047816 */ /* 0x010fe20000000004 */
[----:B------:R-:W-:-:S05]  /*4cd0*/  @P1 IMAD.MOV.U32 R3, RZ, RZ, R11 ;  /* 0x000000ffff031224 */ /* 0x000fca00078e000b */
[----:B------:R0:W-:Y:S01]  /*4ce0*/  @P1 STG.E.U16 desc[UR36][R2.64+0xf0], R4 ;  /* 0x0000f00402001986 */ /* 0x0001e2000c101524 */
[----:B------:R-:W-:Y:S05]  /*4cf0*/  @!P0 BRA `(.L_x_158) ;  /* 0x0000000000048947 */ /* 0x000fea0003800000 */
[----:B------:R4:W5:Y:S02]  /*4d00*/  LDG.E.LTC128B.U16 R19, desc[UR36][R6.64+0xf2] ;  /* 0x0000f22406137981 */ /* 0x000964000c1e1520 */
.L_x_158:
[----:B------:R-:W-:Y:S05]  /*4d10*/  BSYNC B1 ;  /* 0x0000000000017941 */ /* 0x000fea0003800000 */
.L_x_157:
[----:B------:R-:W-:Y:S05]  /*4d20*/  @!P0 BRA `(.L_x_159) ;  /* 0x0000001000e88947 */ /* 0x000fea0003800000 */
[----:B-----5:R-:W-:-:S05]  /*4d30*/  HADD2.F32 R0, -RZ, R19.H0_H0 ;  /* 0x20000013ff007230 */ /* 0x020fca0000004100 */
[----:B------:R-:W-:-:S04]  /*4d40*/  FMUL R0, R0, R89 ;  /* 0x0000005900007220 */ /* 0x000fc80000400000 */
[----:B------:R-:W-:-:S05]  /*4d50*/  FFMA R0, R87, R88, R0 ;  /* 0x0000005857007223 */ /* 0x000fca0000000000 */
[----:B------:R-:W-:-:S05]  /*4d60*/  F2FP.F16.F32.PACK_AB R0, RZ, R0 ;  /* 0x00000000ff00723e */ /* 0x000fca00000000ff */
[----:B------:R0:W-:Y:S01]  /*4d70*/  STG.E.U16 desc[UR36][R10.64+0xf2], R0 ;  /* 0x0000f2000a007986 */ /* 0x0001e2000c101524 */
[----:B------:R-:W-:Y:S05]  /*4d80*/  BRA `(.L_x_159) ;  /* 0x0000001000d07947 */ /* 0x000fea0003800000 */
.L_x_34:
[----:B------:R-:W-:Y:S01]  /*4d90*/  ISETP.GT.AND P0, PT, R3, 0x1, PT ;  /* 0x000000010300780c */ /* 0x000fe20003f04270 */
[----:B------:R-:W-:Y:S01]  /*4da0*/  ULDC.64 UR4, c[0x0][0x5c0] ;  /* 0x0001700000047ab9 */ /* 0x000fe20000000a00 */
[-C--:B------:R-:W-:Y:S01]  /*4db0*/  FMUL R24, R24, R88.reuse ;  /* 0x0000005818187220 */ /* 0x080fe20000400000 */
[-C--:B------:R-:W-:Y:S01]  /*4dc0*/  FMUL R25, R25, R88.reuse ;  /* 0x0000005819197220 */ /* 0x080fe20000400000 */
[----:B------:R-:W-:Y:S01]  /*4dd0*/  ISETP.GT.AND P3, PT, R0, RZ, P0 ;  /* 0x000000ff0000720c */ /* 0x000fe20000764270 */
[-C--:B------:R-:W-:Y:S01]  /*4de0*/  FMUL R26, R26, R88.reuse ;  /* 0x000000581a1a7220 */ /* 0x080fe20000400000 */
[----:B------:R-:W-:Y:S01]  /*4df0*/  LEA R4, P4, R104, UR4, 0x1 ;  /* 0x0000000468047c11 */ /* 0x000fe2000f8808ff */
[----:B------:R-:W-:Y:S01]  /*4e00*/  FMUL R27, R27, R88 ;  /* 0x000000581b1b7220 */ /* 0x000fe20000400000 */
[----:B------:R-:W-:Y:S01]  /*4e10*/  F2FP.F16.F32.PACK_AB R24, RZ, R24 ;  /* 0x00000018ff18723e */ /* 0x000fe200000000ff */
[-C--:B------:R-:W-:Y:S01]  /*4e20*/  FMUL R28, R28, R88.reuse ;  /* 0x000000581c1c7220 */ /* 0x080fe20000400000 */
[----:B------:R-:W-:Y:S01]  /*4e30*/  LEA.HI.X R5, R104, UR5, R9, 0x1, P4 ;  /* 0x0000000568057c11 */ /* 0x000fe2000a0f0c09 */
[-C--:B------:R-:W-:Y:S01]  /*4e40*/  FMUL R29, R29, R88.reuse ;  /* 0x000000581d1d7220 */ /* 0x080fe20000400000 */
[----:B------:R-:W-:Y:S01]  /*4e50*/  F2FP.F16.F32.PACK_AB R25, RZ, R25 ;  /* 0x00000019ff19723e */ /* 0x000fe200000000ff */
[-C--:B------:R-:W-:Y:S01]  /*4e60*/  FMUL R30, R30, R88.reuse ;  /* 0x000000581e1e7220 */ /* 0x080fe20000400000 */
[----:B------:R-:W-:Y:S01]  /*4e70*/  SHF.L.U64.HI R7, R6, 0x4, R7 ;  /* 0x0000000406077819 */ /* 0x000fe20000010207 */
[----:B------:R-:W-:Y:S01]  /*4e80*/  @P1 STG.E.U16 desc[UR36][R4.64], R24 ;  /* 0x0000001804001986 */ /* 0x000fe2000c101524 */
[----:B------:R-:W-:Y:S01]  /*4e90*/  ISETP.GT.AND P1, PT, R3, 0x8, PT ;  /* 0x000000080300780c */ /* 0x000fe20003f24270 */
[----:B------:R-:W-:Y:S01]  /*4ea0*/  FMUL R31, R31, R88 ;  /* 0x000000581f1f7220 */ /* 0x000fe20000400000 */
[----:B------:R-:W-:Y:S01]  /*4eb0*/  ISETP.GT.AND P4, PT, R0, 0x8, P0 ;  /* 0x000000080000780c */ /* 0x000fe20000784270 */
[----:B------:R-:W-:Y:S01]  /*4ec0*/  @P3 STG.E.U16 desc[UR36][R4.64+0x2], R25 ;  /* 0x0000021904003986 */ /* 0x000fe2000c101524 */
[----:B------:R-:W-:Y:S01]  /*4ed0*/  LEA R6, P3, R6, R4, 0x4 ;  /* 0x0000000406067211 */ /* 0x000fe200078620ff */
[-C--:B------:R-:W-:Y:S01]  /*4ee0*/  FMUL R32, R32, R88.reuse ;  /* 0x0000005820207220 */ /* 0x080fe20000400000 */
[C---:B------:R-:W-:Y:S01]  /*4ef0*/  ISETP.GT.AND P2, PT, R0.reuse, 0x8, P2 ;  /* 0x000000080000780c */ /* 0x040fe20001744270 */
[-C--:B------:R-:W-:Y:S01]  /*4f00*/  FMUL R33, R33, R88.reuse ;  /* 0x0000005821217220 */ /* 0x080fe20000400000 */
[----:B------:R-:W-:Y:S01]  /*4f10*/  ISETP.GT.AND P0, PT, R3, 0x9, PT ;  /* 0x000000090300780c */ /* 0x000fe20003f04270 */
[----:B------:R-:W-:Y:S01]  /*4f20*/  IMAD.X R7, R7, 0x1, R5, P3 ;  /* 0x0000000107077824 */ /* 0x000fe200018e0605 */
[----:B------:R-:W-:Y:S01]  /*4f30*/  ISETP.GT.AND P5, PT, R0, RZ, P1 ;  /* 0x000000ff0000720c */ /* 0x000fe20000fa4270 */
[-C--:B------:R-:W-:Y:S01]  /*4f40*/  FMUL R34, R34, R88.reuse ;  /* 0x0000005822227220 */ /* 0x080fe20000400000 */
[----:B------:R-:W-:Y:S01]  /*4f50*/  ISETP.GT.AND P3, PT, R0, RZ, P0 ;  /* 0x000000ff0000720c */ /* 0x000fe20000764270 */
[----:B------:R-:W-:Y:S01]  /*4f60*/  FMUL R35, R35, R88 ;  /* 0x0000005823237220 */ /* 0x000fe20000400000 */
[----:B------:R-:W-:Y:S01]  /*4f70*/  F2FP.F16.F32.PACK_AB R26, RZ, R26 ;  /* 0x0000001aff1a723e */ /* 0x000fe200000000ff */
[-C--:B------:R-:W-:Y:S01]  /*4f80*/  FMUL R36, R36, R88.reuse ;  /* 0x0000005824247220 */ /* 0x080fe20000400000 */
[----:B------:R-:W-:Y:S01]  /*4f90*/  F2FP.F16.F32.PACK_AB R27, RZ, R27 ;  /* 0x0000001bff1b723e */ /* 0x000fe200000000ff */
[----:B------:R-:W-:Y:S01]  /*4fa0*/  FMUL R37, R37, R88 ;  /* 0x0000005825257220 */ /* 0x000fe20000400000 */
[----:B------:R-:W-:Y:S01]  /*4fb0*/  F2FP.F16.F32.PACK_AB R28, RZ, R28 ;  /* 0x0000001cff1c723e */ /* 0x000fe200000000ff */
[----:B------:R-:W-:Y:S01]  /*4fc0*/  @P2 STG.E.U16 desc[UR36][R6.64], R26 ;  /* 0x0000001a06002986 */ /* 0x000fe2000c101524 */
[----:B------:R-:W-:Y:S01]  /*4fd0*/  F2FP.F16.F32.PACK_AB R29, RZ, R29 ;  /* 0x0000001dff1d723e */ /* 0x000fe200000000ff */
[-C--:B------:R-:W-:Y:S01]  /*4fe0*/  FMUL R38, R38, R88.reuse ;  /* 0x0000005826267220 */ /* 0x080fe20000400000 */
[C---:B------:R-:W-:Y:S01]  /*4ff0*/  ISETP.GT.AND P2, PT, R0.reuse, 0x8, P1 ;  /* 0x000000080000780c */ /* 0x040fe20000f44270 */
[----:B------:R-:W-:Y:S01]  /*5000*/  @P4 STG.E.U16 desc[UR36][R6.64+0x2], R27 ;  /* 0x0000021b06004986 */ /* 0x000fe2000c101524 */
[----:B------:R-:W-:Y:S01]  /*5010*/  ISETP.GT.AND P1, PT, R3, 0x10, PT ;  /* 0x000000100300780c */ /* 0x000fe20003f24270 */
[----:B------:R-:W-:Y:S01]  /*5020*/  FMUL R39, R39, R88 ;  /* 0x0000005827277220 */ /* 0x000fe20000400000 */
[----:B------:R-:W-:Y:S01]  /*5030*/  F2FP.F16.F32.PACK_AB R30, RZ, R30 ;  /* 0x0000001eff1e723e */ /* 0x000fe200000000ff */
[----:B------:R-:W-:Y:S01]  /*5040*/  @P5 STG.E.U16 desc[UR36][R4.64+0x10], R28 ;  /* 0x0000101c04005986 */ /* 0x000fe2000c101524 */
[----:B------:R-:W-:Y:S01]  /*5050*/  ISETP.GT.AND P4, PT, R0, RZ, P1 ;  /* 0x000000ff0000720c */ /* 0x000fe20000f84270 */
[-C--:B------:R-:W-:Y:S01]  /*5060*/  FMUL R40, R40, R88.reuse ;  /* 0x0000005828287220 */ /* 0x080fe20000400000 */
[----:B------:R-:W-:Y:S01]  /*5070*/  F2FP.F16.F32.PACK_AB R31, RZ, R31 ;  /* 0x0000001fff1f723e */ /* 0x000fe200000000ff */
[----:B------:R-:W-:Y:S01]  /*5080*/  @P3 STG.E.U16 desc[UR36][R4.64+0x12], R29 ;  /* 0x0000121d04003986 */ /* 0x000fe2000c101524 */
[----:B------:R-:W-:Y:S01]  /*5090*/  ISETP.GT.AND P3, PT, R0, 0x8, P0 ;  /* 0x000000080000780c */ /* 0x000fe20000764270 */
[----:B------:R-:W-:Y:S01]  /*50a0*/  FMUL R41, R41, R88 ;  /* 0x0000005829297220 */ /* 0x000fe20000400000 */
[----:B------:R-:W-:Y:S01]  /*50b0*/  ISETP.GT.AND P0, PT, R3, 0x11, PT ;  /* 0x000000110300780c */ /* 0x000fe20003f04270 */
[----:B------:R-:W-:Y:S01]  /*50c0*/  @P2 STG.E.U16 desc[UR36][R6.64+0x10], R30 ;  /* 0x0000101e06002986 */ /* 0x000fe2000c101524 */
[----:B------:R-:W-:Y:S01]  /*50d0*/  F2FP.F16.F32.PACK_AB R32, RZ, R32 ;  /* 0x00000020ff20723e */ /* 0x000fe200000000ff */
[-C--:B------:R-:W-:Y:S01]  /*50e0*/  FMUL R42, R42, R88.reuse ;  /* 0x000000582a2a7220 */ /* 0x080fe20000400000 */
[C---:B------:R-:W-:Y:S01]  /*50f0*/  ISETP.GT.AND P5, PT, R0.reuse, RZ, P0 ;  /* 0x000000ff0000720c */ /* 0x040fe200007a4270 */
[-C--:B------:R-:W-:Y:S01]  /*5100*/  FMUL R43, R43, R88.reuse ;  /* 0x000000582b2b7220 */ /* 0x080fe20000400000 */
[----:B------:R-:W-:Y:S01]  /*5110*/  ISETP.GT.AND P2, PT, R0, 0x8, P1 ;  /* 0x000000080000780c */ /* 0x000fe20000f44270 */
[-C--:B------:R-:W-:Y:S01]  /*5120*/  FMUL R44, R44, R88.reuse ;  /* 0x000000582c2c7220 */ /* 0x080fe20000400000 */
[----:B------:R-:W-:Y:S01]  /*5130*/  ISETP.GT.AND P1, PT, R3, 0x18, PT ;  /* 0x000000180300780c */ /* 0x000fe20003f24270 */
[-C--:B------:R-:W-:Y:S01]  /*5140*/  FMUL R45, R45, R88.reuse ;  /* 0x000000582d2d7220 */ /* 0x080fe20000400000 */
[----:B------:R-:W-:Y:S01]  /*5150*/  F2FP.F16.F32.PACK_AB R33, RZ, R33 ;  /* 0x00000021ff21723e */ /* 0x000fe200000000ff */
[----:B------:R-:W-:Y:S01]  /*5160*/  @P3 STG.E.U16 desc[UR36][R6.64+0x12], R31 ;  /* 0x0000121f06003986 */ /* 0x000fe2000c101524 */
[----:B------:R-:W-:Y:S01]  /*5170*/  ISETP.GT.AND P3, PT, R0, 0x8, P0 ;  /* 0x000000080000780c */ /* 0x000fe20000764270 */
[-C--:B------:R-:W-:Y:S01]  /*5180*/  FMUL R46, R46, R88.reuse ;  /* 0x000000582e2e7220 */ /* 0x080fe20000400000 */
[----:B------:R-:W-:Y:S01]  /*5190*/  ISETP.GT.AND P0, PT, R3, 0x19, PT ;  /* 0x000000190300780c */ /* 0x000fe20003f04270 */
[----:B------:R-:W-:Y:S01]  /*51a0*/  @P4 STG.E.U16 desc[UR36][R4.64+0x20], R32 ;  /* 0x0000202004004986 */ /* 0x000fe2000c101524 */
[C---:B------:R-:W-:Y:S01]  /*51b0*/  ISETP.GT.AND P4, PT, R0.reuse, RZ, P1 ;  /* 0x000000ff0000720c */ /* 0x040fe20000f84270 */
[----:B------:R-:W-:Y:S01]  /*51c0*/  FMUL R47, R47, R88 ;  /* 0x000000582f2f7220 */ /* 0x000fe20000400000 */
[----:B------:R-:W-:Y:S01]  /*51d0*/  F2FP.F16.F32.PACK_AB R34, RZ, R34 ;  /* 0x00000022ff22723e */ /* 0x000fe200000000ff */
[----:B------:R-:W-:Y:S01]  /*51e0*/  @P5 STG.E.U16 desc[UR36][R4.64+0x22], R33 ;  /* 0x0000222104005986 */ /* 0x000fe2000c101524 */
[----:B------:R-:W-:Y:S01]  /*51f0*/  ISETP.GT.AND P5, PT, R0, RZ, P0 ;  /* 0x000000ff0000720c */ /* 0x000fe200007a4270 */
[----:B------:R-:W-:Y:S01]  /*5200*/  FMUL R48, R48, R88 ;  /* 0x0000005830307220 */ /* 0x000fe20000400000 */
[----:B------:R-:W-:Y:S01]  /*5210*/  F2FP.F16.F32.PACK_AB R35, RZ, R35 ;  /* 0x00000023ff23723e */ /* 0x000fe200000000ff */
[----:B------:R-:W-:Y:S01]  /*5220*/  @P2 STG.E.U16 desc[UR36][R6.64+0x20], R34 ;  /* 0x0000202206002986 */ /* 0x000fe2000c101524 */
[----:B------:R-:W-:Y:S01]  /*5230*/  F2FP.F16.F32.PACK_AB R36, RZ, R36 ;  /* 0x00000024ff24723e */ /* 0x000fe200000000ff */
[-C--:B------:R-:W-:Y:S01]  /*5240*/  FMUL R49, R49, R88.reuse ;  /* 0x0000005831317220 */ /* 0x080fe20000400000 */
[----:B------:R-:W-:Y:S01]  /*5250*/  ISETP.GT.AND P2, PT, R0, 0x8, P1 ;  /* 0x000000080000780c */ /* 0x000fe20000f44270 */
[----:B------:R-:W-:Y:S01]  /*5260*/  @P3 STG.E.U16 desc[UR36][R6.64+0x22], R35 ;  /* 0x0000222306003986 */ /* 0x000fe2000c101524 */
[----:B------:R-:W-:Y:S01]  /*5270*/  ISETP.GT.AND P1, PT, R3, 0x20, PT ;  /* 0x000000200300780c */ /* 0x000fe20003f24270 */
[-C--:B------:R-:W-:Y:S01]  /*5280*/  FMUL R50, R50, R88.reuse ;  /* 0x0000005832327220 */ /* 0x080fe20000400000 */
[----:B------:R-:W-:Y:S01]  /*5290*/  F2FP.F16.F32.PACK_AB R37, RZ, R37 ;  /* 0x00000025ff25723e */ /* 0x000fe200000000ff */
[----:B------:R-:W-:Y:S01]  /*52a0*/  @P4 STG.E.U16 desc[UR36][R4.64+0x30], R36 ;  /* 0x0000302404004986 */ /* 0x000fe2000c101524 */
[C---:B------:R-:W-:Y:S01]  /*52b0*/  ISETP.GT.AND P3, PT, R0.reuse, 0x8, P0 ;  /* 0x000000080000780c */ /* 0x040fe20000764270 */
[-C--:B------:R-:W-:Y:S01]  /*52c0*/  FMUL R51, R51, R88.reuse ;  /* 0x0000005833337220 */ /* 0x080fe20000400000 */
[----:B------:R-:W-:Y:S01]  /*52d0*/  ISETP.GT.AND P0, PT, R3, 0x21, PT ;  /* 0x000000210300780c */ /* 0x000fe20003f04270 */
[----:B------:R-:W-:Y:S01]  /*52e0*/  @P5 STG.E.U16 desc[UR36][R4.64+0x32], R37 ;  /* 0x0000322504005986 */ /* 0x000fe2000c101524 */
[----:B------:R-:W-:Y:S01]  /*52f0*/  ISETP.GT.AND P4, PT, R0, RZ, P1 ;  /* 0x000000ff0000720c */ /* 0x000fe20000f84270 */
[----:B------:R-:W-:Y:S01]  /*5300*/  FMUL R52, R52, R88 ;  /* 0x0000005834347220 */ /* 0x000fe20000400000 */
[----:B------:R-:W-:Y:S01]  /*5310*/  F2FP.F16.F32.PACK_AB R38, RZ, R38 ;  /* 0x00000026ff26723e */ /* 0x000fe200000000ff */
[-C--:B------:R-:W-:Y:S01]  /*5320*/  FMUL R53, R53, R88.reuse ;  /* 0x0000005835357220 */ /* 0x080fe20000400000 */
        /* <DEDUP_REMOVED lines=113> */
[----:B------:R-:W-:Y:S01]  /*5a40*/  FMUL R87, R87, R88 ;  /* 0x0000005857577220 */ /* 0x000fe20000400000 */
[----:B------:R-:W-:Y:S01]  /*5a50*/  ISETP.GT.AND P0, PT, R3, 0x51, PT ;  /* 0x000000510300780c */ /* 0x000fe20003f04270 */
[----:B------:R-:W-:Y:S01]  /*5a60*/  @P5 STG.E.U16 desc[UR36][R4.64+0x92], R61 ;  /* 0x0000923d04005986 */ /* 0x000fe2000c101524 */
[----:B------:R-:W-:-:S02]  /*5a70*/  ISETP.GT.AND P4, PT, R0, RZ, P1 ;  /* 0x000000ff0000720c */ /* 0x000fc40000f84270 */
[----:B------:R-:W-:Y:S02]  /*5a80*/  F2FP.F16.F32.PACK_AB R62, RZ, R62 ;  /* 0x0000003eff3e723e */ /* 0x000fe400000000ff */
[C---:B------:R-:W-:Y:S02]  /*5a90*/  ISETP.GT.AND P5, PT, R0.reuse, RZ, P0 ;  /* 0x000000ff0000720c */ /* 0x040fe400007a4270 */
[----:B------:R-:W-:Y:S01]  /*5aa0*/  F2FP.F16.F32.PACK_AB R63, RZ, R63 ;  /* 0x0000003fff3f723e */ /* 0x000fe200000000ff */
[----:B------:R-:W-:Y:S01]  /*5ab0*/  @P2 STG.E.U16 desc[UR36][R6.64+0x90], R62 ;  /* 0x0000903e06002986 */ /* 0x000fe2000c101524 */
[----:B------:R-:W-:Y:S02]  /*5ac0*/  F2FP.F16.F32.PACK_AB R64, RZ, R64 ;  /* 0x00000040ff40723e */ /* 0x000fe400000000ff */
[----:B------:R-:W-:Y:S01]  /*5ad0*/  ISETP.GT.AND P2, PT, R0, 0x8, P1 ;  /* 0x000000080000780c */ /* 0x000fe20000f44270 */
[----:B------:R-:W-:Y:S01]  /*5ae0*/  @P3 STG.E.U16 desc[UR36][R6.64+0x92], R63 ;  /* 0x0000923f06003986 */ /* 0x000fe2000c101524 */
[----:B------:R-:W-:-:S02]  /*5af0*/  ISETP.GT.AND P1, PT, R3, 0x58, PT ;  /* 0x000000580300780c */ /* 0x000fc40003f24270 */
[----:B------:R-:W-:Y:S01]  /*5b00*/  F2FP.F16.F32.PACK_AB R65, RZ, R65 ;  /* 0x00000041ff41723e */ /* 0x000fe200000000ff */
[----:B------:R-:W-:Y:S01]  /*5b10*/  @P4 STG.E.U16 desc[UR36][R4.64+0xa0], R64 ;  /* 0x0000a04004004986 */ /* 0x000fe2000c101524 */
[C---:B------:R-:W-:Y:S02]  /*5b20*/  ISETP.GT.AND P3, PT, R0.reuse, 0x8, P0 ;  /* 0x000000080000780c */ /* 0x040fe40000764270 */
[----:B------:R-:W-:Y:S01]  /*5b30*/  ISETP.GT.AND P0, PT, R3, 0x59, PT ;  /* 0x000000590300780c */ /* 0x000fe20003f04270 */
[----:B------:R-:W-:Y:S01]  /*5b40*/  @P5 STG.E.U16 desc[UR36][R4.64+0xa2], R65 ;  /* 0x0000a24104005986 */ /* 0x000fe2000c101524 */
[C---:B------:R-:W-:Y:S02]  /*5b50*/  ISETP.GT.AND P4, PT, R0.reuse, RZ, P1 ;  /* 0x000000ff0000720c */ /* 0x040fe40000f84270 */
[----:B------:R-:W-:Y:S02]  /*5b60*/  F2FP.F16.F32.PACK_AB R66, RZ, R66 ;  /* 0x00000042ff42723e */ /* 0x000fe400000000ff */
[----:B------:R-:W-:-:S02]  /*5b70*/  ISETP.GT.AND P5, PT, R0, RZ, P0 ;  /* 0x000000ff0000720c */ /* 0x000fc400007a4270 */
[----:B------:R-:W-:Y:S01]  /*5b80*/  F2FP.F16.F32.PACK_AB R67, RZ, R67 ;  /* 0x00000043ff43723e */ /* 0x000fe200000000ff */
[----:B------:R-:W-:Y:S01]  /*5b90*/  @P2 STG.E.U16 desc[UR36][R6.64+0xa0], R66 ;  /* 0x0000a04206002986 */ /* 0x000fe2000c101524 */
[----:B------:R-:W-:Y:S02]  /*5ba0*/  F2FP.F16.F32.PACK_AB R68, RZ, R68 ;  /* 0x00000044ff44723e */ /* 0x000fe400000000ff */
[C---:B------:R-:W-:Y:S01]  /*5bb0*/  ISETP.GT.AND P2, PT, R0.reuse, 0x8, P1 ;  /* 0x000000080000780c */ /* 0x040fe20000f44270 */
[----:B------:R-:W-:Y:S01]  /*5bc0*/  @P3 STG.E.U16 desc[UR36][R6.64+0xa2], R67 ;  /* 0x0000a24306003986 */ /* 0x000fe2000c101524 */
[----:B------:R-:W-:Y:S02]  /*5bd0*/  ISETP.GT.AND P1, PT, R3, 0x60, PT ;  /* 0x000000600300780c */ /* 0x000fe40003f24270 */
[----:B------:R-:W-:Y:S01]  /*5be0*/  F2FP.F16.F32.PACK_AB R69, RZ, R69 ;  /* 0x00000045ff45723e */ /* 0x000fe200000000ff */
[----:B------:R-:W-:Y:S01]  /*5bf0*/  @P4 STG.E.U16 desc[UR36][R4.64+0xb0], R68 ;  /* 0x0000b04404004986 */ /* 0x000fe2000c101524 */
[----:B------:R-:W-:-:S02]  /*5c00*/  ISETP.GT.AND P3, PT, R0, 0x8, P0 ;  /* 0x000000080000780c */ /* 0x000fc40000764270 */
[----:B------:R-:W-:Y:S01]  /*5c10*/  ISETP.GT.AND P0, PT, R3, 0x61, PT ;  /* 0x000000610300780c */ /* 0x000fe20003f04270 */
[----:B------:R-:W-:Y:S01]  /*5c20*/  @P5 STG.E.U16 desc[UR36][R4.64+0xb2], R69 ;  /* 0x0000b24504005986 */ /* 0x000fe2000c101524 */
[C---:B------:R-:W-:Y:S02]  /*5c30*/  ISETP.GT.AND P4, PT, R0.reuse, RZ, P1 ;  /* 0x000000ff0000720c */ /* 0x040fe40000f84270 */
[----:B------:R-:W-:Y:S02]  /*5c40*/  ISETP.GT.AND P5, PT, R0, RZ, P0 ;  /* 0x000000ff0000720c */ /* 0x000fe400007a4270 */
[----:B------:R-:W-:Y:S02]  /*5c50*/  F2FP.F16.F32.PACK_AB R70, RZ, R70 ;  /* 0x00000046ff46723e */ /* 0x000fe400000000ff */
[----:B------:R-:W-:Y:S02]  /*5c60*/  F2FP.F16.F32.PACK_AB R71, RZ, R71 ;  /* 0x00000047ff47723e */ /* 0x000fe400000000ff */
[----:B------:R-:W-:Y:S01]  /*5c70*/  F2FP.F16.F32.PACK_AB R72, RZ, R72 ;  /* 0x00000048ff48723e */ /* 0x000fe200000000ff */
[----:B------:R-:W-:Y:S01]  /*5c80*/  @P2 STG.E.U16 desc[UR36][R6.64+0xb0], R70 ;  /* 0x0000b04606002986 */ /* 0x000fe2000c101524 */
[----:B------:R-:W-:-:S02]  /*5c90*/  F2FP.F16.F32.PACK_AB R73, RZ, R73 ;  /* 0x00000049ff49723e */ /* 0x000fc400000000ff */
[C---:B------:R-:W-:Y:S01]  /*5ca0*/  ISETP.GT.AND P1, PT, R0.reuse, 0x8, P1 ;  /* 0x000000080000780c */ /* 0x040fe20000f24270 */
[----:B------:R-:W-:Y:S01]  /*5cb0*/  @P3 STG.E.U16 desc[UR36][R6.64+0xb2], R71 ;  /* 0x0000b24706003986 */ /* 0x000fe2000c101524 */
[C---:B------:R-:W-:Y:S02]  /*5cc0*/  ISETP.GT.AND P2, PT, R0.reuse, 0x8, P0 ;  /* 0x000000080000780c */ /* 0x040fe40000744270 */
[C---:B------:R-:W-:Y:S01]  /*5cd0*/  ISETP.GT.AND P0, PT, R3.reuse, 0x69, PT ;  /* 0x000000690300780c */ /* 0x040fe20003f04270 */
[----:B------:R-:W-:Y:S01]  /*5ce0*/  @P4 STG.E.U16 desc[UR36][R4.64+0xc0], R72 ;  /* 0x0000c04804004986 */ /* 0x000fe2000c101524 */
[----:B------:R-:W-:Y:S02]  /*5cf0*/  ISETP.GT.AND P4, PT, R3, 0x68, PT ;  /* 0x000000680300780c */ /* 0x000fe40003f84270 */
[----:B------:R-:W-:Y:S01]  /*5d00*/  F2FP.F16.F32.PACK_AB R74, RZ, R74 ;  /* 0x0000004aff4a723e */ /* 0x000fe200000000ff */
[----:B------:R-:W-:Y:S01]  /*5d10*/  @P5 STG.E.U16 desc[UR36][R4.64+0xc2], R73 ;  /* 0x0000c24904005986 */ /* 0x000fe2000c101524 */
[----:B------:R-:W-:-:S02]  /*5d20*/  ISETP.GT.AND P5, PT, R0, RZ, P4 ;  /* 0x000000ff0000720c */ /* 0x000fc400027a4270 */
[C---:B------:R-:W-:Y:S01]  /*5d30*/  ISETP.GT.AND P3, PT, R0.reuse, RZ, P0 ;  /* 0x000000ff0000720c */ /* 0x040fe20000764270 */
[----:B------:R-:W-:Y:S01]  /*5d40*/  @P1 STG.E.U16 desc[UR36][R6.64+0xc0], R74 ;  /* 0x0000c04a06001986 */ /* 0x000fe2000c101524 */
[----:B------:R-:W-:Y:S02]  /*5d50*/  F2FP.F16.F32.PACK_AB R75, RZ, R75 ;  /* 0x0000004bff4b723e */ /* 0x000fe400000000ff */
[----:B------:R-:W-:Y:S02]  /*5d60*/  F2FP.F16.F32.PACK_AB R76, RZ, R76 ;  /* 0x0000004cff4c723e */ /* 0x000fe400000000ff */
[C---:B------:R-:W-:Y:S01]  /*5d70*/  ISETP.GT.AND P4, PT, R0.reuse, 0x8, P4 ;  /* 0x000000080000780c */ /* 0x040fe20002784270 */
[----:B------:R-:W-:Y:S01]  /*5d80*/  @P2 STG.E.U16 desc[UR36][R6.64+0xc2], R75 ;  /* 0x0000c24b06002986 */ /* 0x000fe2000c101524 */
[----:B------:R-:W-:Y:S02]  /*5d90*/  F2FP.F16.F32.PACK_AB R77, RZ, R77 ;  /* 0x0000004dff4d723e */ /* 0x000fe400000000ff */
[----:B------:R-:W-:Y:S01]  /*5da0*/  ISETP.GT.AND P2, PT, R3, 0x71, PT ;  /* 0x000000710300780c */ /* 0x000fe20003f44270 */
[----:B------:R-:W-:Y:S01]  /*5db0*/  @P5 STG.E.U16 desc[UR36][R4.64+0xd0], R76 ;  /* 0x0000d04c04005986 */ /* 0x000fe2000c101524 */
[----:B------:R-:W-:-:S02]  /*5dc0*/  ISETP.GT.AND P5, PT, R0, 0x8, P0 ;  /* 0x000000080000780c */ /* 0x000fc400007a4270 */
[C---:B------:R-:W-:Y:S01]  /*5dd0*/  ISETP.GT.AND P1, PT, R3.reuse, 0x78, PT ;  /* 0x000000780300780c */ /* 0x040fe20003f24270 */
[----:B------:R-:W-:Y:S01]  /*5de0*/  @P3 STG.E.U16 desc[UR36][R4.64+0xd2], R77 ;  /* 0x0000d24d04003986 */ /* 0x000fe2000c101524 */
[C---:B------:R-:W-:Y:S02]  /*5df0*/  ISETP.GT.AND P3, PT, R3.reuse, 0x70, PT ;  /* 0x000000700300780c */ /* 0x040fe40003f64270 */
[----:B------:R-:W-:Y:S01]  /*5e00*/  ISETP.GT.AND P0, PT, R3, 0x79, PT ;  /* 0x000000790300780c */ /* 0x000fe20003f04270 */
[----:B------:R-:W-:Y:S01]  /*5e10*/  @P4 IMAD.MOV.U32 R2, RZ, RZ, R6 ;  /* 0x000000ffff024224 */ /* 0x000fe200078e0006 */
[----:B------:R-:W-:Y:S01]  /*5e20*/  F2FP.F16.F32.PACK_AB R78, RZ, R78 ;  /* 0x0000004eff4e723e */ /* 0x000fe200000000ff */
[----:B------:R-:W-:Y:S01]  /*5e30*/  @P4 IMAD.MOV.U32 R3, RZ, RZ, R7 ;  /* 0x000000ffff034224 */ /* 0x000fe200078e0007 */
[----:B------:R-:W-:Y:S02]  /*5e40*/  F2FP.F16.F32.PACK_AB R79, RZ, R79 ;  /* 0x0000004fff4f723e */ /* 0x000fe400000000ff */
[----:B------:R-:W-:-:S02]  /*5e50*/  F2FP.F16.F32.PACK_AB R80, RZ, R80 ;  /* 0x00000050ff50723e */ /* 0x000fc400000000ff */
[----:B------:R0:W-:Y:S01]  /*5e60*/  @P4 STG.E.U16 desc[UR36][R2.64+0xd0], R78 ;  /* 0x0000d04e02004986 */ /* 0x0001e2000c101524 */
[C---:B------:R-:W-:Y:S02]  /*5e70*/  ISETP.GT.AND P4, PT, R0.reuse, RZ, P2 ;  /* 0x000000ff0000720c */ /* 0x040fe40001784270 */
[----:B------:R-:W-:Y:S02]  /*5e80*/  F2FP.F16.F32.PACK_AB R81, RZ, R81 ;  /* 0x00000051ff51723e */ /* 0x000fe400000000ff */
[----:B------:R-:W-:Y:S02]  /*5e90*/  ISETP.GT.AND P2, PT, R0, 0x8, P2 ;  /* 0x000000080000780c */ /* 0x000fe40001744270 */
[----:B------:R-:W-:Y:S02]  /*5ea0*/  F2FP.F16.F32.PACK_AB R82, RZ, R82 ;  /* 0x00000052ff52723e */ /* 0x000fe400000000ff */
[----:B------:R-:W-:Y:S02]  /*5eb0*/  F2FP.F16.F32.PACK_AB R83, RZ, R83 ;  /* 0x00000053ff53723e */ /* 0x000fe400000000ff */
[----:B------:R-:W-:Y:S01]  /*5ec0*/  F2FP.F16.F32.PACK_AB R84, RZ, R84 ;  /* 0x00000054ff54723e */ /* 0x000fe200000000ff */
[----:B0-----:R-:W-:Y:S01]  /*5ed0*/  @P5 IMAD.MOV.U32 R2, RZ, RZ, R6 ;  /* 0x000000ffff025224 */ /* 0x001fe200078e0006 */
[----:B------:R-:W-:Y:S01]  /*5ee0*/  F2FP.F16.F32.PACK_AB R85, RZ, R85 ;  /* 0x00000055ff55723e */ /* 0x000fe200000000ff */
[----:B------:R-:W-:Y:S01]  /*5ef0*/  @P5 IMAD.MOV.U32 R3, RZ, RZ, R7 ;  /* 0x000000ffff035224 */ /* 0x000fe200078e0007 */
[----:B------:R-:W-:-:S02]  /*5f00*/  F2FP.F16.F32.PACK_AB R86, RZ, R86 ;  /* 0x00000056ff56723e */ /* 0x000fc400000000ff */
[----:B------:R-:W-:Y:S02]  /*5f10*/  F2FP.F16.F32.PACK_AB R87, RZ, R87 ;  /* 0x00000057ff57723e */ /* 0x000fe400000000ff */
[----:B------:R0:W-:Y:S01]  /*5f20*/  @P5 STG.E.U16 desc[UR36][R2.64+0xd2], R79 ;  /* 0x0000d24f02005986 */ /* 0x0001e2000c101524 */
[C---:B------:R-:W-:Y:S02]  /*5f30*/  ISETP.GT.AND P5, PT, R0.reuse, RZ, P3 ;  /* 0x000000ff0000720c */ /* 0x040fe40001fa4270 */
[----:B------:R-:W-:-:S11]  /*5f40*/  ISETP.GT.AND P3, PT, R0, 0x8, P3 ;  /* 0x000000080000780c */ /* 0x000fd60001f64270 */
[----:B0-----:R-:W-:Y:S02]  /*5f50*/  @P5 IMAD.MOV.U32 R2, RZ, RZ, R4 ;  /* 0x000000ffff025224 */ /* 0x001fe400078e0004 */
[----:B------:R-:W-:-:S05]  /*5f60*/  @P5 IMAD.MOV.U32 R3, RZ, RZ, R5 ;  /* 0x000000ffff035224 */ /* 0x000fca00078e0005 */
[----:B------:R0:W-:Y:S01]  /*5f70*/  @P5 STG.E.U16 desc[UR36][R2.64+0xe0], R80 ;  /* 0x0000e05002005986 */ /* 0x0001e2000c101524 */
[C---:B------:R-:W-:Y:S02]  /*5f80*/  ISETP.GT.AND P5, PT, R0.reuse, RZ, P0 ;  /* 0x000000ff0000720c */ /* 0x040fe400007a4270 */
[----:B------:R-:W-:Y:S01]  /*5f90*/  ISETP.GT.AND P0, PT, R0, 0x8, P0 ;  /* 0x000000080000780c */ /* 0x000fe20000704270 */
[----:B0-----:R-:W-:Y:S02]  /*5fa0*/  @P4 IMAD.MOV.U32 R2, RZ, RZ, R4 ;  /* 0x000000ffff024224 */ /* 0x001fe400078e0004 */
[----:B------:R-:W-:-:S05]  /*5fb0*/  @P4 IMAD.MOV.U32 R3, RZ, RZ, R5 ;  /* 0x000000ffff034224 */ /* 0x000fca00078e0005 */
[----:B------:R0:W-:Y:S01]  /*5fc0*/  @P4 STG.E.U16 desc[UR36][R2.64+0xe2], R81 ;  /* 0x0000e25102004986 */ /* 0x0001e2000c101524 */
[C---:B------:R-:W-:Y:S02]  /*5fd0*/  ISETP.GT.AND P4, PT, R0.reuse, RZ, P1 ;  /* 0x000000ff0000720c */ /* 0x040fe40000f84270 */
[----:B------:R-:W-:Y:S01]  /*5fe0*/  ISETP.GT.AND P1, PT, R0, 0x8, P1 ;  /* 0x000000080000780c */ /* 0x000fe20000f24270 */
[----:B0-----:R-:W-:Y:S02]  /*5ff0*/  @P3 IMAD.MOV.U32 R2, RZ, RZ, R6 ;  /* 0x000000ffff023224 */ /* 0x001fe400078e0006 */
[----:B------:R-:W-:-:S05]  /*6000*/  @P3 IMAD.MOV.U32 R3, RZ, RZ, R7 ;  /* 0x000000ffff033224 */ /* 0x000fca00078e0007 */
[----:B------:R0:W-:Y:S02]  /*6010*/  @P3 STG.E.U16 desc[UR36][R2.64+0xe0], R82 ;  /* 0x0000e05202003986 */ /* 0x0001e4000c101524 */
[----:B0-----:R-:W-:Y:S02]  /*6020*/  @P2 IMAD.MOV.U32 R2, RZ, RZ, R6 ;  /* 0x000000ffff022224 */ /* 0x001fe400078e0006 */
[----:B------:R-:W-:-:S05]  /*6030*/  @P2 IMAD.MOV.U32 R3, RZ, RZ, R7 ;  /* 0x000000ffff032224 */ /* 0x000fca00078e0007 */
[----:B------:R0:W-:Y:S02]  /*6040*/  @P2 STG.E.U16 desc[UR36][R2.64+0xe2], R83 ;  /* 0x0000e25302002986 */ /* 0x0001e4000c101524 */
[----:B0-----:R-:W-:Y:S02]  /*6050*/  @P4 IMAD.MOV.U32 R2, RZ, RZ, R4 ;  /* 0x000000ffff024224 */ /* 0x001fe400078e0004 */
[----:B------:R-:W-:-:S05]  /*6060*/  @P4 IMAD.MOV.U32 R3, RZ, RZ, R5 ;  /* 0x000000ffff034224 */ /* 0x000fca00078e0005 */
[----:B------:R0:W-:Y:S04]  /*6070*/  @P4 STG.E.U16 desc[UR36][R2.64+0xf0], R84 ;  /* 0x0000f05402004986 */ /* 0x0001e8000c101524 */
[----:B------:R1:W-:Y:S01]  /*6080*/  @P5 STG.E.U16 desc[UR36][R4.64+0xf2], R85 ;  /* 0x0000f25504005986 */ /* 0x0003e2000c101524 */
[----:B0-----:R-:W-:Y:S02]  /*6090*/  @P1 IMAD.MOV.U32 R2, RZ, RZ, R6 ;  /* 0x000000ffff021224 */ /* 0x001fe400078e0006 */
[----:B------:R-:W-:-:S05]  /*60a0*/  @P1 IMAD.MOV.U32 R3, RZ, RZ, R7 ;  /* 0x000000ffff031224 */ /* 0x000fca00078e0007 */
[----:B------:R1:W-:Y:S04]  /*60b0*/  @P1 STG.E.U16 desc[UR36][R2.64+0xf0], R86 ;  /* 0x0000f05602001986 */ /* 0x0003e8000c101524 */
[----:B------:R1:W-:Y:S02]  /*60c0*/  @P0 STG.E.U16 desc[UR36][R6.64+0xf2], R87 ;  /* 0x0000f25706000986 */ /* 0x0003e4000c101524 */
.L_x_159:
[----:B------:R-:W-:Y:S05]  /*60d0*/  BSYNC B0 ;  /* 0x0000000000007941 */ /* 0x000fea0003800000 */
.L_x_33:
[----:B01----:R-:W2:Y:S01]  /*60e0*/  LDL.64 R2, [R1] ;  /* 0x0000000001027983 */ /* 0x003ea20000100a00 */
[----:B------:R-:W-:Y:S01]  /*60f0*/  ULDC.64 UR4, c[0x0][0x650] ;  /* 0x0001940000047ab9 */ /* 0x000fe20000000a00 */
[----:B------:R0:W-:Y:S01]  /*6100*/  SYNCS.ARRIVE.TRANS64.A1T0 RZ, [R96+UR47], RZ ;  /* 0x000000ff60ff79a7 */ /* 0x0001e2000810002f */
[----:B------:R-:W-:Y:S01]  /*6110*/  PRMT R0, RZ, 0x7610, R0 ;  /* 0x00007610ff007816 */ /* 0x000fe20000000000 */
[----:B-----5:R-:W-:Y:S02]  /*6120*/  IMAD.MOV.U32 R19, RZ, RZ, -0x1 ;  /* 0xffffffffff137424 */ /* 0x020fe400078e00ff */
[----:B------:R-:W-:Y:S01]  /*6130*/  IMAD.MOV.U32 R22, RZ, RZ, -0x1 ;  /* 0xffffffffff167424 */ /* 0x000fe200078e00ff */
[----:B--2---:R-:W-:-:S04]  /*6140*/  LEA R18, P0, R2, R18, 0x1 ;  /* 0x0000001202127211 */ /* 0x004fc800078008ff */
[----:B------:R-:W-:Y:S01]  /*6150*/  LEA.HI.X R17, R2, R17, R23, 0x1, P0 ;  /* 0x0000001102117211 */ /* 0x000fe200000f0c17 */
[----:B------:R-:W-:Y:S01]  /*6160*/  IMAD.MOV.U32 R2, RZ, RZ, -0x1 ;  /* 0xffffffffff027424 */ /* 0x000fe200078e00ff */
[----:B------:R-:W-:-:S04]  /*6170*/  ISETP.GE.U32.AND P0, PT, R18, UR4, PT ;  /* 0x0000000412007c0c */ /* 0x000fc8000bf06070 */
[----:B------:R-:W-:-:S13]  /*6180*/  ISETP.GE.U32.AND.EX P0, PT, R17, UR5, PT, P0 ;  /* 0x0000000511007c0c */ /* 0x000fda000bf06100 */
[----:B0-----:R-:W-:Y:S05]  /*6190*/  @P0 BRA `(.L_x_160) ;  /* 0x0000000400700947 */ /* 0x001fea0003800000 */
[----:B------:R-:W0:Y:S01]  /*61a0*/  S2R R10, SR_CTAID.X ;  /* 0x00000000000a7919 */ /* 0x000e220000002500 */
[----:B------:R-:W1:Y:S01]  /*61b0*/  LDC.64 R8, c[0x0][0x628] ;  /* 0x00018a00ff087b82 */ /* 0x000e620000000a00 */
[----:B------:R-:W-:Y:S01]  /*61c0*/  ULDC UR4, c[0x0][0x150] ;  /* 0x0000540000047ab9 */ /* 0x000fe20000000800 */
[----:B---34-:R-:W-:Y:S01]  /*61d0*/  IMAD.MOV.U32 R6, RZ, RZ, R18 ;  /* 0x000000ffff067224 */ /* 0x018fe200078e0012 */
[----:B------:R-:W2:Y:S01]  /*61e0*/  S2R R20, SR_CTAID.Y ;  /* 0x0000000000147919 */ /* 0x000ea20000002600 */
[----:B------:R-:W-:-:S04]  /*61f0*/  IMAD.MOV.U32 R7, RZ, RZ, R17 ;  /* 0x000000ffff077224 */ /* 0x000fc800078e0011 */
[----:B------:R-:W3:Y:S08]  /*6200*/  LDC R15, c[0x0][0x144] ;  /* 0x00005100ff0f7b82 */ /* 0x000ef00000000800 */
[----:B------:R-:W4:Y:S08]  /*6210*/  LDC R0, c[0x0][0x630] ;  /* 0x00018c00ff007b82 */ /* 0x000f300000000800 */
[----:B------:R-:W2:Y:S01]  /*6220*/  LDC.64 R12, c[0x0][0x620] ;  /* 0x00018800ff0c7b82 */ /* 0x000ea20000000a00 */
[----:B-1----:R-:W-:-:S04]  /*6230*/  ISETP.NE.U32.AND P0, PT, R8, RZ, PT ;  /* 0x000000ff0800720c */ /* 0x002fc80003f05070 */
[----:B------:R-:W-:Y:S02]  /*6240*/  ISETP.NE.AND.EX P0, PT, R9, RZ, PT, P0 ;  /* 0x000000ff0900720c */ /* 0x000fe40003f05300 */
[----:B0-----:R-:W-:-:S05]  /*6250*/  I2FP.F32.U32 R2, R10 ;  /* 0x0000000a00027245 */ /* 0x001fca0000201000 */
[----:B------:R-:W-:-:S04]  /*6260*/  FMUL R2, R2, UR4 ;  /* 0x0000000402027c20 */ /* 0x000fc80008400000 */
[----:B------:R0:W1:Y:S02]  /*6270*/  F2I.U32.TRUNC.NTZ R14, R2 ;  /* 0x00000002000e7305 */ /* 0x000064000020f000 */
[----:B---34-:R-:W-:Y:S05]  /*6280*/  @!P0 BRA `(.L_x_161) ;  /* 0x0000000000288947 */ /* 0x018fea0003800000 */
[----:B------:R-:W3:Y:S02]  /*6290*/  LDC R3, c[0x0][0x634] ;  /* 0x00018d00ff037b82 */ /* 0x000ee40000000800 */
[----:B---3--:R-:W-:-:S05]  /*62a0*/  IADD3 R7, P0, R18, R3, RZ ;  /* 0x0000000312077210 */ /* 0x008fca0007f1e0ff */
[----:B------:R-:W-:-:S04]  /*62b0*/  IMAD.X R11, RZ, RZ, R17, P0 ;  /* 0x000000ffff0b7224 */ /* 0x000fc800000e0611 */
[----:B0-----:R-:W-:-:S04]  /*62c0*/  IMAD.WIDE.U32 R2, R11, R8, RZ ;  /* 0x000000080b027225 */ /* 0x001fc800078e00ff */
[----:B------:R-:W-:-:S04]  /*62d0*/  IMAD.WIDE.U32 R4, P0, R7, R9, R2 ;  /* 0x0000000907047225 */ /* 0x000fc80007800002 */
[----:B------:R-:W-:-:S04]  /*62e0*/  IMAD.WIDE.U32 R2, R7, R8, RZ ;  /* 0x0000000807027225 */ /* 0x000fc800078e00ff */
[----:B------:R-:W-:Y:S01]  /*62f0*/  IMAD.X R7, RZ, RZ, RZ, P0 ;  /* 0x000000ffff077224 */ /* 0x000fe200000e06ff */
[----:B------:R-:W-:Y:S01]  /*6300*/  IADD3 RZ, P0, R3, R4, RZ ;  /* 0x0000000403ff7210 */ /* 0x000fe20007f1e0ff */
[----:B------:R-:W-:-:S04]  /*6310*/  IMAD.MOV.U32 R6, RZ, RZ, R5 ;  /* 0x000000ffff067224 */ /* 0x000fc800078e0005 */
[----:B------:R-:W-:-:S08]  /*6320*/  IMAD.WIDE.U32.X R6, R11, R9, R6, P0 ;  /* 0x000000090b067225 */ /* 0x000fd000000e0406 */
.L_x_161:
[----:B------:R-:W3:Y:S01]  /*6330*/  LDC.64 R26, c[0x0][0x640] ;  /* 0x00019000ff1a7b82 */ /* 0x000ee20000000a00 */
[-C--:B------:R-:W-:Y:S01]  /*6340*/  SHF.R.U64 R11, R6, R0.reuse, R7 ;  /* 0x00000000060b7219 */ /* 0x080fe20000001207 */
[----:B------:R-:W-:Y:S01]  /*6350*/  IMAD.MOV.U32 R19, RZ, RZ, R17 ;  /* 0x000000ffff137224 */ /* 0x000fe200078e0011 */
[----:B------:R-:W-:Y:S01]  /*6360*/  SHF.R.U32.HI R0, RZ, R0, R7 ;  /* 0x00000000ff007219 */ /* 0x000fe20000011607 */
[----:B-1----:R-:W-:Y:S01]  /*6370*/  IMAD.MOV R14, RZ, RZ, -R14 ;  /* 0x000000ffff0e7224 */ /* 0x002fe200078e0a0e */
[----:B------:R-:W-:Y:S01]  /*6380*/  IADD3 R5, P0, RZ, -R11, RZ ;  /* 0x8000000bff057210 */ /* 0x000fe20007f1e0ff */
[----:B------:R-:W-:Y:S01]  /*6390*/  ULDC UR4, c[0x0][0x154] ;  /* 0x0000550000047ab9 */ /* 0x000fe20000000800 */
[----:B------:R-:W-:Y:S01]  /*63a0*/  IMAD.MOV.U32 R7, RZ, RZ, 0x1 ;  /* 0x00000001ff077424 */ /* 0x000fe200078e00ff */
[----:B------:R-:W1:Y:S01]  /*63b0*/  LDC R4, c[0x0][0x618] ;  /* 0x00018600ff047b82 */ /* 0x000e620000000800 */
[----:B------:R-:W-:Y:S02]  /*63c0*/  IMAD R22, R15, R14, R10 ;  /* 0x0000000e0f167224 */ /* 0x000fe400078e020a */
[----:B------:R-:W-:-:S04]  /*63d0*/  IMAD.X R3, RZ, RZ, ~R0, P0 ;  /* 0x000000ffff037224 */ /* 0x000fc800000e0e00 */
[-C--:B--2---:R-:W-:Y:S01]  /*63e0*/  IMAD R0, R3, R12.reuse, RZ ;  /* 0x0000000c03007224 */ /* 0x084fe200078e02ff */
[----:B------:R-:W2:Y:S01]  /*63f0*/  LDC R6, c[0x0][0x608] ;  /* 0x00018200ff067b82 */ /* 0x000ea20000000800 */
[----:B0-----:R-:W-:-:S04]  /*6400*/  IMAD.WIDE.U32 R2, R5, R12, R18 ;  /* 0x0000000c05027225 */ /* 0x001fc800078e0012 */
[----:B------:R-:W-:Y:S01]  /*6410*/  IMAD R5, R5, R13, R0 ;  /* 0x0000000d05057224 */ /* 0x000fe200078e0200 */
[----:B------:R-:W-:Y:S02]  /*6420*/  I2FP.F32.U32 R0, R20 ;  /* 0x0000001400007245 */ /* 0x000fe40000201000 */
[----:B------:R-:W0:Y:S01]  /*6430*/  LDC R24, c[0x0][0x658] ;  /* 0x00019600ff187b82 */ /* 0x000e220000000800 */
[----:B------:R-:W-:Y:S01]  /*6440*/  IMAD.IADD R3, R3, 0x1, R5 ;  /* 0x0000000103037824 */ /* 0x000fe200078e0205 */
[----:B---3--:R-:W-:Y:S01]  /*6450*/  ISETP.NE.U32.AND P0, PT, R26, RZ, PT ;  /* 0x000000ff1a00720c */ /* 0x008fe20003f05070 */
[----:B------:R-:W-:Y:S01]  /*6460*/  FMUL R0, R0, UR4 ;  /* 0x0000000400007c20 */ /* 0x000fe20008400000 */
[----:B------:R-:W-:Y:S02]  /*6470*/  IMAD.MOV.U32 R5, RZ, RZ, -0x1 ;  /* 0xffffffffff057424 */ /* 0x000fe400078e00ff */
[----:B------:R-:W-:Y:S01]  /*6480*/  ISETP.NE.AND.EX P0, PT, R27, RZ, PT, P0 ;  /* 0x000000ff1b00720c */ /* 0x000fe20003f05300 */
[----:B------:R3:W4:Y:S01]  /*6490*/  F2I.U32.TRUNC.NTZ R12, R0 ;  /* 0x00000000000c7305 */ /* 0x000722000020f000 */
[----:B------:R-:W3:Y:S01]  /*64a0*/  LDC R15, c[0x0][0x148] ;  /* 0x00005200ff0f7b82 */ /* 0x000ee20000000800 */
[----:B-1----:R-:W-:-:S02]  /*64b0*/  SHF.R.U64 R10, R2, R4, R3 ;  /* 0x00000004020a7219 */ /* 0x002fc40000001203 */
[----:B------:R-:W-:-:S05]  /*64c0*/  SHF.R.U32.HI R3, RZ, R4, R3 ;  /* 0x00000004ff037219 */ /* 0x000fca0000011603 */
[----:B------:R-:W1:Y:S01]  /*64d0*/  LDC R14, c[0x0][0x600] ;  /* 0x00018000ff0e7b82 */ /* 0x000e620000000800 */
[-CC-:B--2---:R-:W-:Y:S02]  /*64e0*/  SHF.R.U64 R8, R10, R6.reuse, R3.reuse ;  /* 0x000000060a087219 */ /* 0x184fe40000001203 */
[----:B------:R-:W-:-:S05]  /*64f0*/  SHF.R.U32.HI R3, RZ, R6, R3 ;  /* 0x00000006ff037219 */ /* 0x000fca0000011603 */
[----:B------:R-:W2:Y:S01]  /*6500*/  LDC R21, c[0x0][0x648] ;  /* 0x00019200ff157b82 */ /* 0x000ea20000000800 */
[-CC-:B0-----:R-:W-:Y:S02]  /*6510*/  SHF.R.U64 R13, R8, R24.reuse, R3.reuse ;  /* 0x00000018080d7219 */ /* 0x181fe40000001203 */
[-C--:B------:R-:W-:Y:S02]  /*6520*/  SHF.L.U32 R5, R5, R24.reuse, RZ ;  /* 0x0000001805057219 */ /* 0x080fe400000006ff */
[-C--:B------:R-:W-:Y:S01]  /*6530*/  SHF.R.U32.HI R3, RZ, R24.reuse, R3 ;  /* 0x00000018ff037219 */ /* 0x080fe20000011603 */
[----:B------:R-:W-:Y:S01]  /*6540*/  IMAD.MOV.U32 R2, RZ, RZ, R13 ;  /* 0x000000ffff027224 */ /* 0x000fe200078e000d */
[----:B------:R-:W-:Y:S01]  /*6550*/  SHF.L.U32 R24, R7, R24, RZ ;  /* 0x0000001807187219 */ /* 0x000fe200000006ff */
[----:B------:R-:W0:Y:S01]  /*6560*/  LDC R25, c[0x0][0x638] ;  /* 0x00018e00ff197b82 */ /* 0x000e220000000800 */
[----:B------:R-:W-:-:S07]  /*6570*/  LOP3.LUT R19, RZ, R5, RZ, 0x33, !PT ;  /* 0x00000005ff137212 */ /* 0x000fce00078e33ff */
[----:B------:R-:W0:Y:S01]  /*6580*/  LDC R28, c[0x0][0x610] ;  /* 0x00018400ff1c7b82 */ /* 0x000e220000000800 */
[----:B----4-:R-:W-:Y:S05]  /*6590*/  @!P0 BRA `(.L_x_162) ;  /* 0x0000000000288947 */ /* 0x010fea0003800000 */
[----:B---3--:R-:W3:Y:S02]  /*65a0*/  LDC R0, c[0x0][0x64c] ;  /* 0x00019300ff007b82 */ /* 0x008ee40000000800 */
[----:B---3--:R-:W-:-:S05]  /*65b0*/  IADD3 R7, P0, R13, R0, RZ ;  /* 0x000000000d077210 */ /* 0x008fca0007f1e0ff */
        /* <DEDUP_REMOVED lines=8> */
.L_x_162:
[----:B------:R-:W4:Y:S01]  /*6640*/  LDC R4, c[0x0][0x65c] ;  /* 0x00019700ff047b82 */ /* 0x000f220000000800 */
[----:B--23--:R-:W-:Y:S01]  /*6650*/  SHF.R.U64 R0, R2, R21, R3 ;  /* 0x0000001502007219 */ /* 0x00cfe20000001203 */
[----:B-1----:R-:W-:Y:S01]  /*6660*/  VIADD R3, R14, 0xffffffff ;  /* 0xffffffff0e037836 */ /* 0x002fe20000000000 */
[----:B------:R-:W-:Y:S01]  /*6670*/  LOP3.LUT R19, R8, R19, RZ, 0xc0, !PT ;  /* 0x0000001308137212 */ /* 0x000fe200078ec0ff */
[----:B------:R-:W-:Y:S02]  /*6680*/  IMAD.MOV R12, RZ, RZ, -R12 ;  /* 0x000000ffff0c7224 */ /* 0x000fe400078e0a0c */
[----:B------:R-:W-:Y:S01]  /*6690*/  IMAD.MOV R2, RZ, RZ, -R0 ;  /* 0x000000ffff027224 */ /* 0x000fe200078e0a00 */
[----:B------:R-:W-:Y:S01]  /*66a0*/  LOP3.LUT R3, R10, R3, RZ, 0xc0, !PT ;  /* 0x000000030a037212 */ /* 0x000fe200078ec0ff */
[----:B------:R-:W-:Y:S02]  /*66b0*/  IMAD R19, R24, R0, R19 ;  /* 0x0000000018137224 */ /* 0x000fe400078e0213 */
[----:B0-----:R-:W-:-:S04]  /*66c0*/  IMAD R0, R2, R25, R13 ;  /* 0x0000001902007224 */ /* 0x001fc800078e020d */
[----:B------:R-:W-:Y:S01]  /*66d0*/  IMAD R2, R0, R14, R3 ;  /* 0x0000000e00027224 */ /* 0x000fe200078e0203 */
[----:B----4-:R-:W-:Y:S01]  /*66e0*/  ISETP.NE.AND P0, PT, R4, 0x1, PT ;  /* 0x000000010400780c */ /* 0x010fe20003f05270 */
[----:B------:R-:W-:-:S05]  /*66f0*/  IMAD.MOV.U32 R4, RZ, RZ, 0x1 ;  /* 0x00000001ff047424 */ /* 0x000fca00078e00ff */
[----:B------:R-:W-:-:S07]  /*6700*/  PRMT R0, R4, 0x7610, R0 ;  /* 0x0000761004007816 */ /* 0x000fce0000000000 */
[----:B------:R-:W-:-:S04]  /*6710*/  @P0 IMAD R22, R15, R12, R20 ;  /* 0x0000000c0f160224 */ /* 0x000fc800078e0214 */
[----:B------:R-:W-:-:S05]  /*6720*/  IMAD R19, R19, R28, R22 ;  /* 0x0000001c13137224 */ /* 0x000fca00078e0216 */
[----:B------:R-:W-:Y:S02]  /*6730*/  SEL R22, R2, R19, !P0 ;  /* 0x0000001302167207 */ /* 0x000fe40004000000 */
[----:B------:R-:W-:Y:S01]  /*6740*/  SEL R19, R19, R2, !P0 ;  /* 0x0000000213137207 */ /* 0x000fe20004000000 */
[----:B------:R-:W-:-:S07]  /*6750*/  IMAD.MOV.U32 R2, RZ, RZ, R11 ;  /* 0x000000ffff027224 */ /* 0x000fce00078e000b */
.L_x_160:
[----:B------:R-:W-:Y:S02]  /*6760*/  LOP3.LUT P0, RZ, R0, 0xff, RZ, 0xc0, !PT ;  /* 0x000000ff00ff7812 */ /* 0x000fe4000780c0ff */
[----:B------:R-:W-:-:S11]  /*6770*/  LOP3.LUT R101, R101, 0x1, RZ, 0x3c, !PT ;  /* 0x0000000165657812 */ /* 0x000fd600078e3cff */
[----:B------:R-:W-:Y:S05]  /*6780*/  @P0 BRA `(.L_x_163) ;  /* 0xffffffac00c40947 */ /* 0x000fea000383ffff */
[----:B------:R-:W-:Y:S05]  /*6790*/  EXIT ;  /* 0x000000000000794d */ /* 0x000fea0003800000 */
.L_x_14:
[----:B------:R-:W-:-:S08]  /*67a0*/  ISETP.NE.AND P0, PT, R0, RZ, PT ;  /* 0x000000ff0000720c */ /* 0x000fd00003f05270 */
[----:B0-----:R-:W0:-:S00]  /*67b0*/  USETMAXREG.DEALLOC.CTAPOOL 0x28 ;  /* 0x00000028000079c8 */ /* 0x001e0000080e0500 */
[----:B------:R-:W-:Y:S05]  /*67c0*/  @P0 EXIT ;  /* 0x000000000000094d */ /* 0x000fea0003800000 */
[----:B0-----:R-:W-:Y:S01]  /*67d0*/  LOP3.LUT P0, RZ, R8, 0xff, RZ, 0xc0, !PT ;  /* 0x000000ff08ff7812 */ /* 0x001fe2000780c0ff */
[----:B------:R-:W-:Y:S02]  /*67e0*/  IMAD.MOV.U32 R0, RZ, RZ, 0x1 ;  /* 0x00000001ff007424 */ /* 0x000fe400078e00ff */
[----:B------:R-:W-:-:S10]  /*67f0*/  IMAD.MOV.U32 R7, RZ, RZ, RZ ;  /* 0x000000ffff077224 */ /* 0x000fd400078e00ff */
[----:B------:R-:W-:Y:S05]  /*6800*/  @!P0 BRA `(.L_x_164) ;  /* 0x0000000c001c8947 */ /* 0x000fea0003800000 */
[----:B------:R-:W-:Y:S01]  /*6810*/  LOP3.LUT P0, RZ, R4, 0x1f, RZ, 0xc0, !PT ;  /* 0x0000001f04ff7812 */ /* 0x000fe2000780c0ff */
[----:B------:R-:W-:Y:S01]  /*6820*/  ULDC UR5, c[0x0][0x658] ;  /* 0x0001960000057ab9 */ /* 0x000fe20000000800 */
[----:B------:R-:W-:Y:S01]  /*6830*/  UMOV UR6, 0xffffffff ;  /* 0xffffffff00067882 */ /* 0x000fe20000000000 */
[----:B------:R-:W-:Y:S01]  /*6840*/  BSSY B0, `(.L_x_164) ;  /* 0x00000c3000007945 */ /* 0x000fe20003800000 */
[----:B------:R-:W-:Y:S01]  /*6850*/  USHF.L.U32 UR6, UR6, UR5, URZ ;  /* 0x0000000506067299 */ /* 0x000fe2000800063f */
[C---:B------:R-:W-:Y:S01]  /*6860*/  ISETP.NE.AND P2, PT, R3.reuse, RZ, PT ;  /* 0x000000ff0300720c */ /* 0x040fe20003f45270 */
[----:B------:R-:W-:Y:S01]  /*6870*/  IMAD.MOV.U32 R8, RZ, RZ, 0x1 ;  /* 0x00000001ff087424 */ /* 0x000fe200078e00ff */
[----:B------:R-:W-:Y:S01]  /*6880*/  ISETP.NE.OR P0, PT, R3, RZ, !P0 ;  /* 0x000000ff0300720c */ /* 0x000fe20004705670 */
[----:B------:R-:W-:Y:S01]  /*6890*/  IMAD.MOV.U32 R0, RZ, RZ, 0x1 ;  /* 0x00000001ff007424 */ /* 0x000fe200078e00ff */
[----:B------:R-:W-:Y:S01]  /*68a0*/  LOP3.LUT R6, R16, 0x2, RZ, 0xfc, !PT ;  /* 0x0000000210067812 */ /* 0x000fe200078efcff */
[----:B------:R-:W-:Y:S01]  /*68b0*/  IMAD.MOV.U32 R7, RZ, RZ, RZ ;  /* 0x000000ffff077224 */ /* 0x000fe200078e00ff */
[----:B------:R-:W-:Y:S01]  /*68c0*/  ULDC UR4, c[0x0][0x600] ;  /* 0x0001800000047ab9 */ /* 0x000fe20000000800 */
[----:B------:R-:W-:Y:S01]  /*68d0*/  UMOV UR7, 0x1 ;  /* 0x0000000100077882 */ /* 0x000fe20000000000 */
[----:B------:R-:W-:-:S02]  /*68e0*/  UIADD3 UR19, UR40, 0x1, URZ ;  /* 0x0000000128137890 */ /* 0x000fc4000fffe03f */
[----:B------:R-:W-:Y:S02]  /*68f0*/  UIADD3 UR15, UR4, -0x1, URZ ;  /* 0xffffffff040f7890 */ /* 0x000fe4000fffe03f */
[----:B------:R-:W-:Y:S02]  /*6900*/  USHF.L.U32 UR17, UR7, UR5, URZ ;  /* 0x0000000507117299 */ /* 0x000fe4000800063f */
[----:B------:R-:W-:Y:S01]  /*6910*/  ULOP3.LUT UR16, URZ, UR6, URZ, 0x33, !UPT ;  /* 0x000000063f107292 */ /* 0x000fe2000f8e333f */
[----:B------:R-:W-:-:S11]  /*6920*/  ULDC.64 UR20, c[0x0][0x198] ;  /* 0x0000660000147ab9 */ /* 0x000fd60000000a00 */
.L_x_176:
[----:B------:R-:W-:-:S03]  /*6930*/  UMOV UR4, 0xffffffff ;  /* 0xffffffff00047882 */ /* 0x000fc60000000000 */
[----:B------:R-:W-:Y:S05]  /*6940*/  BRA.DIV UR4, `(.L_x_165) ;  /* 0x0000001604d87947 */ /* 0x000fea000b800000 */
[----:B------:R-:W-:-:S13]  /*6950*/  ELECT P6, URZ, PT ;  /* 0x00000000003f782f */ /* 0x000fda00038c0000 */
.L_x_203:
[----:B------:R-:W0:Y:S01]  /*6960*/  LDC R3, c[0x0][0x28c] ;  /* 0x0000a300ff037b82 */ /* 0x000e220000000800 */
[----:B------:R-:W-:Y:S01]  /*6970*/  BSSY B1, `(.L_x_166) ;  /* 0x0000037000017945 */ /* 0x000fe20003800000 */
[----:B0-----:R-:W-:-:S13]  /*6980*/  ISETP.LT.OR P6, PT, R3, 0x1, !P6 ;  /* 0x000000010300780c */ /* 0x001fda00077c1670 */
[----:B------:R-:W-:Y:S05]  /*6990*/  @P6 BRA `(.L_x_167) ;  /* 0x0000000000d06947 */ /* 0x000fea0003800000 */
[----:B------:R-:W-:Y:S02]  /*69a0*/  IMAD.SHL.U32 R22, R22, 0x80, RZ ;  /* 0x0000008016167824 */ /* 0x000fe400078e00ff */
[----:B------:R-:W-:Y:S02]  /*69b0*/  IMAD.SHL.U32 R19, R19, 0x40, RZ ;  /* 0x0000004013137824 */ /* 0x000fe400078e00ff */
[----:B------:R-:W-:Y:S02]  /*69c0*/  IMAD.MOV.U32 R12, RZ, RZ, RZ ;  /* 0x000000ffff0c7224 */ /* 0x000fe400078e00ff */
[----:B------:R-:W-:Y:S02]  /*69d0*/  IMAD.U32 R13, RZ, RZ, UR19 ;  /* 0x00000013ff0d7e24 */ /* 0x000fe4000f8e00ff */
[----:B------:R-:W-:Y:S02]  /*69e0*/  IMAD.MOV.U32 R3, RZ, RZ, R0 ;  /* 0x000000ffff037224 */ /* 0x000fe400078e0000 */
[----:B------:R-:W-:-:S07]  /*69f0*/  IMAD.MOV.U32 R4, RZ, RZ, R7 ;  /* 0x000000ffff047224 */ /* 0x000fce00078e0007 */
.L_x_171:
[----:B------:R-:W0:Y:S01]  /*6a00*/  S2R R10, SR_CgaCtaId ;  /* 0x00000000000a7919 */ /* 0x000e220000008800 */
[----:B------:R-:W-:Y:S01]  /*6a10*/  MOV R5, 0x400 ;  /* 0x0000040000057802 */ /* 0x000fe20000000f00 */
[----:B------:R-:W1:Y:S03]  /*6a20*/  @!P2 LDC R9, c[0x0][0x500] ;  /* 0x00014000ff09ab82 */ /* 0x000e660000000800 */
[----:B0-----:R-:W-:Y:S02]  /*6a30*/  LEA R11, R10, R5, 0x18 ;  /* 0x000000050a0b7211 */ /* 0x001fe400078ec0ff */
[----:B------:R-:W-:-:S03]  /*6a40*/  SHF.L.U32 R5, R3, 0x1f, RZ ;  /* 0x0000001f03057819 */ /* 0x000fc600000006ff */
[----:B------:R-:W-:-:S04]  /*6a50*/  IMAD R10, R4, 0x8, R11 ;  /* 0x00000008040a7824 */ /* 0x000fc800078e020b */
[----:B------:R-:W0:Y:S02]  /*6a60*/  SYNCS.PHASECHK.TRANS64.TRYWAIT P1, [R10+URZ+0x90], R5 ;  /* 0x000090050a0075a7 */ /* 0x000e24000802017f */
[----:B01----:R-:W-:Y:S05]  /*6a70*/  @!P1 BRA `(.L_x_168) ;  /* 0x0000001400ac9947 */ /* 0x003fea0003800000 */
.L_x_204:
[----:B0-----:R-:W-:Y:S01]  /*6a80*/  PRMT R5, R6, 0x9910, RZ ;  /* 0x0000991006057816 */ /* 0x001fe200000000ff */
[----:B------:R0:W-:Y:S03]  /*6a90*/  @!P2 SYNCS.ARRIVE.TRANS64 RZ, [R10+URZ], R9 ;  /* 0x000000090affa9a7 */ /* 0x0001e6000800003f */
[----:B------:R-:W-:-:S13]  /*6aa0*/  ISETP.NE.AND P1, PT, R5, 0x2, PT ;  /* 0x000000020500780c */ /* 0x000fda0003f25270 */
[----:B0-----:R-:W-:Y:S05]  /*6ab0*/  @P1 BRA `(.L_x_169) ;  /* 0x0000000000041947 */ /* 0x001fea0003800000 */
[----:B------:R-:W-:Y:S01]  /*6ac0*/  BPT.TRAP 0x1 ;  /* 0x000000040000795c */ /* 0x000fe20000300000 */
.L_x_169:
[----:B------:R-:W-:Y:S05]  /*6ad0*/  @P0 BRA `(.L_x_170) ;  /* 0x0000000000040947 */ /* 0x000fea0003800000 */
[----:B------:R-:W-:Y:S01]  /*6ae0*/  BPT.TRAP 0x1 ;  /* 0x000000040000795c */ /* 0x000fe20000300000 */
.L_x_170:
[--C-:B------:R-:W-:Y:S01]  /*6af0*/  IMAD R5, R4, 0x1000, R11.reuse ;  /* 0x0000100004057824 */ /* 0x100fe200078e020b */
[----:B------:R-:W-:Y:S01]  /*6b00*/  R2UR UR9, R10 ;  /* 0x000000000a0972ca */ /* 0x000fe200000e0000 */
[C---:B------:R-:W-:Y:S01]  /*6b10*/  IMAD R11, R4.reuse, 0x2000, R11 ;  /* 0x00002000040b7824 */ /* 0x040fe200078e020b */
[----:B------:R-:W-:Y:S01]  /*6b20*/  UIADD3 UR4, UP0, UR20, 0xf0, URZ ;  /* 0x000000f014047890 */ /* 0x000fe2000ff1e03f */
[----:B------:R-:W-:Y:S01]  /*6b30*/  VIADD R13, R13, 0xffffffff ;  /* 0xffffffff0d0d7836 */ /* 0x000fe20000000000 */
[----:B------:R-:W-:Y:S01]  /*6b40*/  R2UR UR5, R5 ;  /* 0x00000000050572ca */ /* 0x000fe200000e0000 */
[----:B------:R-:W-:Y:S01]  /*6b50*/  UIADD3 UR22, UP1, UR20, 0x1f0, URZ ;  /* 0x000001f014167890 */ /* 0x000fe2000ff3e03f */
[----:B------:R-:W-:Y:S01]  /*6b60*/  R2UR UR8, R11 ;  /* 0x000000000b0872ca */ /* 0x000fe200000e0000 */
[----:B------:R-:W-:Y:S01]  /*6b70*/  VIADD R4, R4, 0x1 ;  /* 0x0000000104047836 */ /* 0x000fe20000000000 */
[----:B------:R-:W-:Y:S01]  /*6b80*/  R2UR UR11, R19 ;  /* 0x00000000130b72ca */ /* 0x000fe200000e0000 */
[----:B------:R-:W-:Y:S01]  /*6b90*/  UIADD3.X UR23, URZ, UR21, URZ, UP1, !UPT ;  /* 0x000000153f177290 */ /* 0x000fe20008ffe43f */
[----:B------:R-:W-:Y:S01]  /*6ba0*/  R2UR UR10, R12 ;  /* 0x000000000c0a72ca */ /* 0x000fe200000e0000 */
[----:B------:R-:W-:Y:S01]  /*6bb0*/  UMOV UR6, 0x0 ;  /* 0x0000000000067882 */ /* 0x000fe20000000000 */
[----:B------:R-:W-:Y:S01]  /*6bc0*/  R2UR UR12, R2 ;  /* 0x00000000020c72ca */ /* 0x000fe200000e0000 */
[----:B------:R-:W-:Y:S01]  /*6bd0*/  UMOV UR7, 0x10000000 ;  /* 0x1000000000077882 */ /* 0x000fe20000000000 */
[----:B------:R-:W-:Y:S01]  /*6be0*/  R2UR UR18, R22 ;  /* 0x00000000161272ca */ /* 0x000fe200000e0000 */
[----:B------:R-:W-:Y:S01]  /*6bf0*/  VIADD R12, R12, 0x20 ;  /* 0x000000200c0c7836 */ /* 0x000fe20000000000 */
[----:B------:R-:W-:Y:S01]  /*6c00*/  ISETP.GT.AND P3, PT, R13, 0x1, PT ;  /* 0x000000010d00780c */ /* 0x000fe20003f64270 */
[----:B------:R-:W-:Y:S01]  /*6c10*/  UIADD3 UR13, UR5, 0x200, URZ ;  /* 0x00000200050d7890 */ /* 0x000fe2000fffe03f */
[----:B------:R-:W-:Y:S01]  /*6c20*/  ISETP.NE.AND P1, PT, R4, 0x12, PT ;  /* 0x000000120400780c */ /* 0x000fe20003f25270 */
[----:B------:R-:W-:-:S02]  /*6c30*/  UIADD3.X UR5, URZ, UR21, URZ, UP0, !UPT ;  /* 0x000000153f057290 */ /* 0x000fc400087fe43f */
[----:B------:R-:W-:Y:S01]  /*6c40*/  UIADD3 UR14, UR8, 0x12200, URZ ;  /* 0x00012200080e7890 */ /* 0x000fe2000fffe03f */
[----:B------:R-:W-:Y:S02]  /*6c50*/  SEL R10, RZ, 0x1, P1 ;  /* 0x00000001ff0a7807 */ /* 0x000fe40000800000 */
[----:B------:R-:W-:Y:S01]  /*6c60*/  UMOV UR8, UR13 ;  /* 0x0000000d00087c82 */ /* 0x000fe20008000000 */
[----:B------:R-:W-:Y:S02]  /*6c70*/  SEL R4, R4, RZ, P1 ;  /* 0x000000ff04047207 */ /* 0x000fe40000800000 */
[----:B------:R-:W-:Y:S01]  /*6c80*/  LOP3.LUT R3, R3, R10, RZ, 0x3c, !PT ;  /* 0x0000000a03037212 */ /* 0x000fe200078e3cff */
[----:B------:R0:W-:Y:S02]  /*6c90*/  UTMALDG.3D [UR8], [UR4], desc[UR6] ;  /* 0x00000608040075b4 */ /* 0x0001e40008011000 */
[----:B0-----:R-:W-:Y:S01]  /*6ca0*/  UMOV UR8, UR14 ;  /* 0x0000000e00087c82 */ /* 0x001fe20008000000 */
[----:B------:R-:W-:-:S02]  /*6cb0*/  UMOV UR11, UR18 ;  /* 0x00000012000b7c82 */ /* 0x000fc40008000000 */
[----:B------:R0:W-:Y:S02]  /*6cc0*/  UTMALDG.3D [UR8], [UR22], desc[UR6] ;  /* 0x00000608160075b4 */ /* 0x0001e40008011000 */
[----:B0-----:R-:W-:Y:S05]  /*6cd0*/  @P3 BRA `(.L_x_171) ;  /* 0xfffffffc00483947 */ /* 0x001fea000383ffff */
.L_x_167:
[----:B------:R-:W-:Y:S05]  /*6ce0*/  BSYNC B1 ;  /* 0x0000000000017941 */ /* 0x000fea0003800000 */
.L_x_166:
[----:B------:R-:W2:Y:S01]  /*6cf0*/  LDL.64 R10, [R1] ;  /* 0x00000000010a7983 */ /* 0x000ea20000100a00 */
[----:B------:R-:W-:Y:S01]  /*6d00*/  LOP3.LUT P4, RZ, R8, 0xff, RZ, 0xc0, !PT ;  /* 0x000000ff08ff7812 */ /* 0x000fe2000788c0ff */
[----:B------:R-:W-:Y:S01]  /*6d10*/  VIADD R4, R7, UR40 ;  /* 0x0000002807047c36 */ /* 0x000fe20008000000 */
[----:B------:R-:W-:Y:S01]  /*6d20*/  ULDC.64 UR4, c[0x0][0x650] ;  /* 0x0001940000047ab9 */ /* 0x000fe20000000a00 */
[----:B------:R-:W-:Y:S01]  /*6d30*/  IMAD.U32 R7, RZ, RZ, UR40 ;  /* 0x00000028ff077e24 */ /* 0x000fe2000f8e00ff */
[----:B------:R-:W-:Y:S01]  /*6d40*/  UISETP.GE.U32.AND UP0, UPT, UR40, 0x12, UPT ;  /* 0x000000122800788c */ /* 0x000fe2000bf06070 */
[----:B------:R-:W-:Y:S01]  /*6d50*/  BSSY B1, `(.L_x_172) ;  /* 0x000006f000017945 */ /* 0x000fe20003800000 */
[----:B------:R-:W-:Y:S01]  /*6d60*/  ISETP.GT.U32.AND P1, PT, R4, 0x11, PT ;  /* 0x000000110400780c */ /* 0x000fe20003f24070 */
[----:B------:R-:W-:Y:S01]  /*6d70*/  IMAD.MOV.U32 R19, RZ, RZ, -0x1 ;  /* 0xffffffffff137424 */ /* 0x000fe200078e00ff */
[----:B------:R-:W-:Y:S01]  /*6d80*/  PRMT R8, RZ, 0x7610, R8 ;  /* 0x00007610ff087816 */ /* 0x000fe20000000008 */
[----:B------:R-:W-:Y:S01]  /*6d90*/  IMAD.MOV.U32 R22, RZ, RZ, -0x1 ;  /* 0xffffffffff167424 */ /* 0x000fe200078e00ff */
[----:B------:R-:W-:-:S02]  /*6da0*/  ISETP.LT.U32.AND P1, PT, R7, 0x12, P1 ;  /* 0x000000120700780c */ /* 0x000fc40000f21070 */
[----:B------:R-:W-:Y:S01]  /*6db0*/  PLOP3.LUT P3, PT, PT, PT, UP0, 0x80, 0x0 ;  /* 0x000000000000781c */ /* 0x000fe20003f6f008 */
[----:B------:R-:W0:Y:S01]  /*6dc0*/  @P4 S2R R3, SR_CgaCtaId ;  /* 0x0000000000034919 */ /* 0x000e220000008800 */
[----:B------:R-:W-:-:S04]  /*6dd0*/  @P4 MOV R2, 0x400 ;  /* 0x0000040000024802 */ /* 0x000fc80000000f00 */
[----:B0-----:R-:W-:Y:S01]  /*6de0*/  @P4 LEA R5, R3, R2, 0x18 ;  /* 0x0000000203054211 */ /* 0x001fe200078ec0ff */
[----:B------:R-:W-:-:S03]  /*6df0*/  IMAD.WIDE.U32 R2, R4, 0x38e38e39, RZ ;  /* 0x38e38e3904027825 */ /* 0x000fc600078e00ff */
[----:B------:R0:W-:Y:S01]  /*6e00*/  @P4 SYNCS.ARRIVE.TRANS64.A1T0 RZ, [R5+URZ+0x158], RZ ;  /* 0x000158ff05ff49a7 */ /* 0x0001e2000810003f */
[----:B------:R-:W-:Y:S01]  /*6e10*/  IMAD.MOV.U32 R2, RZ, RZ, -0x1 ;  /* 0xffffffffff027424 */ /* 0x000fe200078e00ff */
[----:B0-----:R-:W-:Y:S02]  /*6e20*/  SHF.R.U32.HI R5, RZ, 0x2, R3 ;  /* 0x00000002ff057819 */ /* 0x001fe40000011603 */
[----:B------:R-:W-:-:S03]  /*6e30*/  SEL R3, RZ, 0x1, !P1 ;  /* 0x00000001ff037807 */ /* 0x000fc60004800000 */
[----:B------:R-:W-:Y:S01]  /*6e40*/  IMAD R7, R5, -0x12, R4 ;  /* 0xffffffee05077824 */ /* 0x000fe200078e0204 */
[----:B------:R-:W-:Y:S02]  /*6e50*/  LOP3.LUT R0, R0, R3, RZ, 0x3c, !PT ;  /* 0x0000000300007212 */ /* 0x000fe400078e3cff */
[----:B------:R-:W-:Y:S02]  /*6e60*/  PRMT R3, RZ, 0x7610, R3 ;  /* 0x00007610ff037816 */ /* 0x000fe40000000003 */
[----:B------:R-:W-:Y:S02]  /*6e70*/  @P3 LOP3.LUT R0, R0, 0x1, R5, 0x78, !PT ;  /* 0x0000000100003812 */ /* 0x000fe400078e7805 */
[----:B--2---:R-:W-:-:S04]  /*6e80*/  IADD3 R18, P4, R18, R10, RZ ;  /* 0x0000000a12127210 */ /* 0x004fc80007f9e0ff */
[----:B------:R-:W-:Y:S01]  /*6e90*/  ISETP.GE.U32.AND P1, PT, R18, UR4, PT ;  /* 0x0000000412007c0c */ /* 0x000fe2000bf26070 */
[----:B------:R-:W-:-:S05]  /*6ea0*/  IMAD.X R17, R17, 0x1, R23, P4 ;  /* 0x0000000111117824 */ /* 0x000fca00020e0617 */
[----:B------:R-:W-:-:S13]  /*6eb0*/  ISETP.GE.U32.AND.EX P1, PT, R17, UR5, PT, P1 ;  /* 0x0000000511007c0c */ /* 0x000fda000bf26110 */
[----:B------:R-:W-:Y:S05]  /*6ec0*/  @P1 BRA `(.L_x_173) ;  /* 0x00000004005c1947 */ /* 0x000fea0003800000 */
[----:B------:R-:W0:Y:S01]  /*6ed0*/  S2R R11, SR_CTAID.X ;  /* 0x00000000000b7919 */ /* 0x000e220000002500 */
[----:B------:R-:W-:Y:S01]  /*6ee0*/  ULDC.64 UR4, c[0x0][0x628] ;  /* 0x00018a0000047ab9 */ /* 0x000fe20000000a00 */
[----:B------:R-:W1:Y:S01]  /*6ef0*/  LDC R12, c[0x0][0x144] ;  /* 0x00005100ff0c7b82 */ /* 0x000e620000000800 */
[----:B------:R-:W-:Y:S01]  /*6f00*/  ISETP.NE.U32.AND P1, PT, RZ, UR4, PT ;  /* 0x00000004ff007c0c */ /* 0x000fe2000bf25070 */
[----:B------:R-:W2:Y:S01]  /*6f10*/  S2R R9, SR_CTAID.Y ;  /* 0x0000000000097919 */ /* 0x000ea20000002600 */
[----:B------:R-:W-:Y:S01]  /*6f20*/  ULDC UR6, c[0x0][0x150] ;  /* 0x0000540000067ab9 */ /* 0x000fe20000000800 */
[----:B------:R-:W-:Y:S01]  /*6f30*/  ULDC UR7, c[0x0][0x630] ;  /* 0x00018c0000077ab9 */ /* 0x000fe20000000800 */
[----:B------:R-:W-:Y:S01]  /*6f40*/  ISETP.NE.AND.EX P1, PT, RZ, UR5, PT, P1 ;  /* 0x00000005ff007c0c */ /* 0x000fe2000bf25310 */
[----:B------:R-:W-:Y:S01]  /*6f50*/  IMAD.MOV.U32 R2, RZ, RZ, R18 ;  /* 0x000000ffff027224 */ /* 0x000fe200078e0012 */
[----:B0-----:R-:W-:-:S05]  /*6f60*/  I2FP.F32.U32 R3, R11 ;  /* 0x0000000b00037245 */ /* 0x001fca0000201000 */
[----:B------:R-:W-:Y:S01]  /*6f70*/  FMUL R14, R3, UR6 ;  /* 0x00000006030e7c20 */ /* 0x000fe20008400000 */
[----:B------:R-:W-:-:S05]  /*6f80*/  IMAD.MOV.U32 R3, RZ, RZ, R17 ;  /* 0x000000ffff037224 */ /* 0x000fca00078e0011 */
[----:B--2---:R-:W-:Y:S05]  /*6f90*/  @!P1 BRA `(.L_x_174) ;  /* 0x0000000000289947 */ /* 0x004fea0003800000 */
[----:B------:R-:W-:Y:S02]  /*6fa0*/  ULDC UR6, c[0x0][0x634] ;  /* 0x00018d0000067ab9 */ /* 0x000fe40000000800 */
[----:B------:R-:W-:-:S05]  /*6fb0*/  IADD3 R3, P1, R18, UR6, RZ ;  /* 0x0000000612037c10 */ /* 0x000fca000ff3e0ff */
[----:B------:R-:W-:-:S04]  /*6fc0*/  IMAD.X R13, RZ, RZ, R17, P1 ;  /* 0x000000ffff0d7224 */ /* 0x000fc800008e0611 */
[----:B------:R-:W-:-:S04]  /*6fd0*/  IMAD.WIDE.U32 R4, R13, UR4, RZ ;  /* 0x000000040d047c25 */ /* 0x000fc8000f8e00ff */
[----:B------:R-:W-:-:S04]  /*6fe0*/  IMAD.WIDE.U32 R4, P1, R3, UR5, R4 ;  /* 0x0000000503047c25 */ /* 0x000fc8000f820004 */
[----:B------:R-:W-:-:S04]  /*6ff0*/  IMAD.WIDE.U32 R2, R3, UR4, RZ ;  /* 0x0000000403027c25 */ /* 0x000fc8000f8e00ff */
[----:B------:R-:W-:Y:S01]  /*7000*/  IMAD.MOV.U32 R2, RZ, RZ, R5 ;  /* 0x000000ffff027224 */ /* 0x000fe200078e0005 */
[----:B------:R-:W-:Y:S01]  /*7010*/  IADD3 RZ, P3, R3, R4, RZ ;  /* 0x0000000403ff7210 */ /* 0x000fe20007f7e0ff */
[----:B------:R-:W-:-:S04]  /*7020*/  IMAD.X R3, RZ, RZ, RZ, P1 ;  /* 0x000000ffff037224 */ /* 0x000fc800008e06ff */
[----:B------:R-:W-:-:S08]  /*7030*/  IMAD.WIDE.U32.X R2, R13, UR5, R2, P3 ;  /* 0x000000050d027c25 */ /* 0x000fd000098e0402 */
.L_x_174:
[--C-:B------:R-:W-:Y:S01]  /*7040*/  SHF.R.U64 R10, R2, UR7, R3.reuse ;  /* 0x00000007020a7c19 */ /* 0x100fe20008001203 */
[----:B------:R-:W0:Y:S01]  /*7050*/  F2I.U32.TRUNC.NTZ R14, R14 ;  /* 0x0000000e000e7305 */ /* 0x000e22000020f000 */
[----:B------:R-:W-:Y:S01]  /*7060*/  SHF.R.U32.HI R2, RZ, UR7, R3 ;  /* 0x00000007ff027c19 */ /* 0x000fe20008011603 */
[----:B------:R-:W-:Y:S01]  /*7070*/  ULDC.64 UR4, c[0x0][0x620] ;  /* 0x0001880000047ab9 */ /* 0x000fe20000000a00 */
[----:B------:R-:W-:Y:S01]  /*7080*/  IADD3 R5, P1, RZ, -R10, RZ ;  /* 0x8000000aff057210 */ /* 0x000fe20007f3e0ff */
[----:B------:R-:W-:Y:S01]  /*7090*/  IMAD.MOV.U32 R3, RZ, RZ, R17 ;  /* 0x000000ffff037224 */ /* 0x000fe200078e0011 */
[----:B------:R-:W-:-:S03]  /*70a0*/  ULDC.64 UR6, c[0x0][0x640] ;  /* 0x0001900000067ab9 */ /* 0x000fc60000000a00 */
[----:B------:R-:W-:Y:S01]  /*70b0*/  IMAD.X R2, RZ, RZ, ~R2, P1 ;  /* 0x000000ffff027224 */ /* 0x000fe200008e0e02 */
[----:B------:R-:W-:-:S03]  /*70c0*/  ISETP.NE.U32.AND P1, PT, RZ, UR6, PT ;  /* 0x00000006ff007c0c */ /* 0x000fc6000bf25070 */
[----:B------:R-:W-:Y:S01]  /*70d0*/  IMAD R4, R2, UR4, RZ ;  /* 0x0000000402047c24 */ /* 0x000fe2000f8e02ff */
[----:B------:R-:W-:Y:S01]  /*70e0*/  ISETP.NE.AND.EX P1, PT, RZ, UR7, PT, P1 ;  /* 0x00000007ff007c0c */ /* 0x000fe2000bf25310 */
[----:B------:R-:W-:-:S04]  /*70f0*/  IMAD.MOV.U32 R2, RZ, RZ, R18 ;  /* 0x000000ffff027224 */ /* 0x000fc800078e0012 */
[----:B------:R-:W-:Y:S01]  /*7100*/  IMAD.WIDE.U32 R2, R5, UR4, R2 ;  /* 0x0000000405027c25 */ /* 0x000fe2000f8e0002 */
[----:B------:R-:W-:-:S03]  /*7110*/  ULDC UR4, c[0x0][0x618] ;  /* 0x0001860000047ab9 */ /* 0x000fc60000000800 */
[----:B------:R-:W-:Y:S01]  /*7120*/  IMAD R5, R5, UR5, R4 ;  /* 0x0000000505057c24 */ /* 0x000fe2000f8e0204 */
[----:B------:R-:W-:Y:S01]  /*7130*/  ULDC UR5, c[0x0][0x154] ;  /* 0x0000550000057ab9 */ /* 0x000fe20000000800 */
[----:B0-----:R-:W-:Y:S02]  /*7140*/  IMAD.MOV R4, RZ, RZ, -R14 ;  /* 0x000000ffff047224 */ /* 0x001fe400078e0a0e */
[----:B------:R-:W0:Y:S01]  /*7150*/  LDC R14, c[0x0][0x148] ;  /* 0x00005200ff0e7b82 */ /* 0x000e220000000800 */
[----:B------:R-:W-:Y:S02]  /*7160*/  IMAD.IADD R3, R3, 0x1, R5 ;  /* 0x0000000103037824 */ /* 0x000fe400078e0205 */
[----:B-1----:R-:W-:Y:S01]  /*7170*/  IMAD R11, R12, R4, R11 ;  /* 0x000000040c0b7224 */ /* 0x002fe200078e020b */
[----:B------:R-:W-:Y:S02]  /*7180*/  I2FP.F32.U32 R4, R9 ;  /* 0x0000000900047245 */ /* 0x000fe40000201000 */
[----:B------:R-:W-:-:S02]  /*7190*/  SHF.R.U64 R12, R2, UR4, R3 ;  /* 0x00000004020c7c19 */ /* 0x000fc40008001203 */
[----:B------:R-:W-:Y:S01]  /*71a0*/  SHF.R.U32.HI R3, RZ, UR4, R3 ;  /* 0x00000004ff037c19 */ /* 0x000fe20008011603 */
[----:B------:R-:W-:Y:S01]  /*71b0*/  FMUL R4, R4, UR5 ;  /* 0x0000000504047c20 */ /* 0x000fe20008400000 */
[----:B------:R-:W-:Y:S02]  /*71c0*/  ULDC UR4, c[0x0][0x608] ;  /* 0x0001820000047ab9 */ /* 0x000fe40000000800 */
[--C-:B------:R-:W-:Y:S01]  /*71d0*/  SHF.R.U64 R15, R12, UR4, R3.reuse ;  /* 0x000000040c0f7c19 */ /* 0x100fe20008001203 */
[----:B------:R1:W2:Y:S01]  /*71e0*/  F2I.U32.TRUNC.NTZ R20, R4 ;  /* 0x0000000400147305 */ /* 0x0002a2000020f000 */
[----:B------:R-:W-:Y:S01]  /*71f0*/  SHF.R.U32.HI R2, RZ, UR4, R3 ;  /* 0x00000004ff027c19 */ /* 0x000fe20008011603 */
[----:B------:R-:W-:-:S03]  /*7200*/  ULDC UR4, c[0x0][0x658] ;  /* 0x0001960000047ab9 */ /* 0x000fc60000000800 */
[--C-:B------:R-:W-:Y:S02]  /*7210*/  SHF.R.U64 R13, R15, UR4, R2.reuse ;  /* 0x000000040f0d7c19 */ /* 0x100fe40008001202 */
[----:B------:R-:W-:-:S03]  /*7220*/  SHF.R.U32.HI R19, RZ, UR4, R2 ;  /* 0x00000004ff137c19 */ /* 0x000fc60008011602 */
[----:B------:R-:W-:Y:S02]  /*7230*/  IMAD.MOV.U32 R2, RZ, RZ, R13 ;  /* 0x000000ffff027224 */ /* 0x000fe400078e000d */
[----:B------:R-:W-:Y:S01]  /*7240*/  IMAD.MOV.U32 R3, RZ, RZ, R19 ;  /* 0x000000ffff037224 */ /* 0x000fe200078e0013 */
[----:B-1----:R-:W-:Y:S06]  /*7250*/  @!P1 BRA `(.L_x_175) ;  /* 0x0000000000289947 */ /* 0x002fec0003800000 */
        /* <DEDUP_REMOVED lines=10> */
.L_x_175:
[----:B------:R-:W1:Y:S01]  /*7300*/  LDC R4, c[0x0][0x65c] ;  /* 0x00019700ff047b82 */ /* 0x000e620000000800 */
[----:B------:R-:W-:Y:S01]  /*7310*/  ULDC UR4, c[0x0][0x648] ;  /* 0x0001920000047ab9 */ /* 0x000fe20000000800 */
[----:B------:R-:W-:Y:S01]  /*7320*/  LOP3.LUT R15, R15, UR16, RZ, 0xc0, !PT ;  /* 0x000000100f0f7c12 */ /* 0x000fe2000f8ec0ff */
[----:B--2---:R-:W-:Y:S01]  /*7330*/  IMAD.MOV R20, RZ, RZ, -R20 ;  /* 0x000000ffff147224 */ /* 0x004fe200078e0a14 */
[----:B------:R-:W-:Y:S01]  /*7340*/  SHF.R.U64 R2, R2, UR4, R3 ;  /* 0x0000000402027c19 */ /* 0x000fe20008001203 */
[----:B------:R-:W-:Y:S01]  /*7350*/  ULDC UR4, c[0x0][0x638] ;  /* 0x00018e0000047ab9 */ /* 0x000fe20000000800 */
[----:B------:R-:W-:Y:S01]  /*7360*/  LOP3.LUT R12, R12, UR15, RZ, 0xc0, !PT ;  /* 0x0000000f0c0c7c12 */ /* 0x000fe2000f8ec0ff */
[----:B------:R-:W-:Y:S01]  /*7370*/  ULDC UR5, c[0x0][0x610] ;  /* 0x0001840000057ab9 */ /* 0x000fe20000000800 */
[----:B------:R-:W-:Y:S01]  /*7380*/  IMAD.MOV.U32 R3, RZ, RZ, 0x1 ;  /* 0x00000001ff037424 */ /* 0x000fe200078e00ff */
[----:B-1----:R-:W-:Y:S01]  /*7390*/  ISETP.NE.AND P1, PT, R4, 0x1, PT ;  /* 0x000000010400780c */ /* 0x002fe20003f25270 */
[----:B------:R-:W-:-:S02]  /*73a0*/  IMAD.MOV R4, RZ, RZ, -R2 ;  /* 0x000000ffff047224 */ /* 0x000fc400078e0a02 */
[----:B------:R-:W-:Y:S02]  /*73b0*/  IMAD R2, R2, UR17, R15 ;  /* 0x0000001102027c24 */ /* 0x000fe4000f8e020f */
[----:B------:R-:W-:Y:S01]  /*73c0*/  IMAD R13, R4, UR4, R13 ;  /* 0x00000004040d7c24 */ /* 0x000fe2000f8e020d */
[----:B------:R-:W-:-:S07]  /*73d0*/  ULDC UR4, c[0x0][0x600] ;  /* 0x0001800000047ab9 */ /* 0x000fce0000000800 */
[----:B0-----:R-:W-:-:S04]  /*73e0*/  @P1 IMAD R11, R14, R20, R9 ;  /* 0x000000140e0b1224 */ /* 0x001fc800078e0209 */
[----:B------:R-:W-:Y:S02]  /*73f0*/  IMAD R11, R2, UR5, R11 ;  /* 0x00000005020b7c24 */ /* 0x000fe4000f8e020b */
[----:B------:R-:W-:-:S05]  /*7400*/  IMAD R2, R13, UR4, R12 ;  /* 0x000000040d027c24 */ /* 0x000fca000f8e020c */
[----:B------:R-:W-:Y:S02]  /*7410*/  SEL R22, R2, R11, !P1 ;  /* 0x0000000b02167207 */ /* 0x000fe40004800000 */
[----:B------:R-:W-:Y:S01]  /*7420*/  SEL R19, R11, R2, !P1 ;  /* 0x000000020b137207 */ /* 0x000fe20004800000 */
[----:B------:R-:W-:-:S07]  /*7430*/  IMAD.MOV.U32 R2, RZ, RZ, R10 ;  /* 0x000000ffff027224 */ /* 0x000fce00078e000a */
.L_x_173:
[----:B------:R-:W-:Y:S05]  /*7440*/  BSYNC B1 ;  /* 0x0000000000017941 */ /* 0x000fea0003800000 */
.L_x_172:
[----:B------:R-:W-:-:S13]  /*7450*/  LOP3.LUT P1, RZ, R3, 0xff, RZ, 0xc0, !PT ;  /* 0x000000ff03ff7812 */ /* 0x000fda000782c0ff */
[----:B------:R-:W-:Y:S05]  /*7460*/  @P1 BRA `(.L_x_176) ;  /* 0xfffffff400301947 */ /* 0x000fea000383ffff */
[----:B------:R-:W-:Y:S05]  /*7470*/  BSYNC B0 ;  /* 0x0000000000007941 */ /* 0x000fea0003800000 */
.L_x_164:
[----:B------:R-:W-:-:S03]  /*7480*/  UMOV UR4, 0xffffffff ;  /* 0xffffffff00047882 */ /* 0x000fc60000000000 */
[----:B------:R-:W-:Y:S05]  /*7490*/  BRA.DIV UR4, `(.L_x_177) ;  /* 0x0000000e04387947 */ /* 0x000fea000b800000 */
[----:B------:R-:W-:-:S13]  /*74a0*/  ELECT P6, URZ, PT ;  /* 0x00000000003f782f */ /* 0x000fda00038c0000 */
.L_x_207:
[----:B------:R-:W-:Y:S04]  /*74b0*/  BSSY B0, `(.L_x_178) ;  /* 0x00000a9000007945 */ /* 0x000fe80003800000 */
[----:B------:R-:W-:Y:S05]  /*74c0*/  @!P6 BRA `(.L_x_179) ;  /* 0x00000008009ce947 */ /* 0x000fea0003800000 */
[----:B------:R-:W-:-:S04]  /*74d0*/  LOP3.LUT R16, R16, 0x2, RZ, 0xfc, !PT ;  /* 0x0000000210107812 */ /* 0x000fc800078efcff */
[----:B------:R-:W-:-:S13]  /*74e0*/  ISETP.NE.AND P0, PT, R16, 0x3, PT ;  /* 0x000000031000780c */ /* 0x000fda0003f05270 */
[----:B------:R-:W-:Y:S05]  /*74f0*/  @!P0 BRA `(.L_x_180) ;  /* 0x0000000000048947 */ /* 0x000fea0003800000 */
[----:B------:R-:W-:Y:S01]  /*7500*/  BPT.TRAP 0x1 ;  /* 0x000000040000795c */ /* 0x000fe20000300000 */
.L_x_180:
[----:B------:R-:W0:Y:S01]  /*7510*/  S2R R3, SR_CgaCtaId ;  /* 0x0000000000037919 */ /* 0x000e220000008800 */
[----:B------:R-:W-:Y:S02]  /*7520*/  MOV R2, 0x400 ;  /* 0x0000040000027802 */ /* 0x000fe40000000f00 */
[----:B------:R-:W-:Y:S02]  /*7530*/  SHF.L.U32 R4, R0, 0x1f, RZ ;  /* 0x0000001f00047819 */ /* 0x000fe400000006ff */
[----:B0-----:R-:W-:-:S05]  /*7540*/  LEA R2, R3, R2, 0x18 ;  /* 0x0000000203027211 */ /* 0x001fca00078ec0ff */
[----:B------:R-:W-:-:S04]  /*7550*/  VIADD R2, R2, 0x90 ;  /* 0x0000009002027836 */ /* 0x000fc80000000000 */
[C---:B------:R-:W-:Y:S02]  /*7560*/  IMAD R9, R7.reuse, 0x8, R2 ;  /* 0x0000000807097824 */ /* 0x040fe400078e0202 */
[----:B------:R-:W-:Y:S02]  /*7570*/  VIADD R7, R7, 0x1 ;  /* 0x0000000107077836 */ /* 0x000fe40000000000 */
[----:B------:R-:W0:Y:S03]  /*7580*/  SYNCS.PHASECHK.TRANS64.TRYWAIT P0, [R9+URZ], R4 ;  /* 0x00000004090075a7 */ /* 0x000e26000800017f */
[----:B------:R-:W-:-:S04]  /*7590*/  ISETP.NE.AND P1, PT, R7, 0x12, PT ;  /* 0x000000120700780c */ /* 0x000fc80003f25270 */
[----:B------:R-:W-:Y:S02]  /*75a0*/  SEL R3, RZ, 0x1, P1 ;  /* 0x00000001ff037807 */ /* 0x000fe40000800000 */
[----:B------:R-:W-:Y:S02]  /*75b0*/  SEL R7, R7, RZ, P1 ;  /* 0x000000ff07077207 */ /* 0x000fe40000800000 */
[----:B------:R-:W-:-:S03]  /*75c0*/  LOP3.LUT R6, R0, R3, RZ, 0x3c, !PT ;  /* 0x0000000300067212 */ /* 0x000fc600078e3cff */
[----:B------:R-:W-:Y:S01]  /*75d0*/  IMAD R8, R7, 0x8, R2 ;  /* 0x0000000807087824 */ /* 0x000fe200078e0202 */
[----:B------:R-:W-:Y:S01]  /*75e0*/  SHF.L.U32 R5, R6, 0x1f, RZ ;  /* 0x0000001f06057819 */ /* 0x000fe200000006ff */
[----:B0-----:R-:W-:Y:S06]  /*75f0*/  @!P0 BRA `(.L_x_181) ;  /* 0x0000000c00008947 */ /* 0x001fec0003800000 */
.L_x_208:
[----:B------:R-:W1:Y:S01]  /*7600*/  SYNCS.PHASECHK.TRANS64.TRYWAIT P0, [R8+URZ], R5 ;  /* 0x00000005080075a7 */ /* 0x000e62000800017f */
[----:B------:R-:W-:-:S05]  /*7610*/  VIADD R0, R7, 0x1 ;  /* 0x0000000107007836 */ /* 0x000fca0000000000 */
[----:B------:R-:W-:-:S04]  /*7620*/  ISETP.NE.AND P1, PT, R0, 0x12, PT ;  /* 0x000000120000780c */ /* 0x000fc80003f25270 */
[----:B------:R-:W-:Y:S02]  /*7630*/  SEL R3, RZ, 0x1, P1 ;  /* 0x00000001ff037807 */ /* 0x000fe40000800000 */
[----:B------:R-:W-:Y:S02]  /*7640*/  SEL R7, R0, RZ, P1 ;  /* 0x000000ff00077207 */ /* 0x000fe40000800000 */
[----:B------:R-:W-:-:S03]  /*7650*/  LOP3.LUT R6, R6, R3, RZ, 0x3c, !PT ;  /* 0x0000000306067212 */ /* 0x000fc600078e3cff */
[----:B0-----:R-:W-:Y:S01]  /*7660*/  IMAD R9, R7, 0x8, R2 ;  /* 0x0000000807097824 */ /* 0x001fe200078e0202 */
[----:B------:R-:W-:Y:S01]  /*7670*/  SHF.L.U32 R4, R6, 0x1f, RZ ;  /* 0x0000001f06047819 */ /* 0x000fe200000006ff */
[----:B-1----:R-:W-:Y:S06]  /*7680*/  @!P0 BRA `(.L_x_182) ;  /* 0x0000000800f08947 */ /* 0x002fec0003800000 */
.L_x_209:
        /* <DEDUP_REMOVED lines=9> */
.L_x_210:
        /* <DEDUP_REMOVED lines=9> */
.L_x_211:
        /* <DEDUP_REMOVED lines=9> */
.L_x_212:
        /* <DEDUP_REMOVED lines=9> */
.L_x_213:
        /* <DEDUP_REMOVED lines=9> */
.L_x_214:
        /* <DEDUP_REMOVED lines=9> */
.L_x_215:
        /* <DEDUP_REMOVED lines=9> */
.L_x_216:
        /* <DEDUP_REMOVED lines=9> */
.L_x_217:
        /* <DEDUP_REMOVED lines=9> */
.L_x_218:
        /* <DEDUP_REMOVED lines=9> */
.L_x_219:
        /* <DEDUP_REMOVED lines=9> */
.L_x_220:
        /* <DEDUP_REMOVED lines=9> */
.L_x_221:
        /* <DEDUP_REMOVED lines=9> */
.L_x_222:
[----:B------:R-:W1:Y:S01]  /*7de0*/  SYNCS.PHASECHK.TRANS64.TRYWAIT P0, [R8+URZ], R5 ;  /* 0x00000005080075a7 */ /* 0x000e62000800017f */
[----:B------:R-:W-:-:S05]  /*7df0*/  VIADD R0, R7, 0x1 ;  /* 0x0000000107007836 */ /* 0x000fca0000000000 */
[----:B------:R-:W-:-:S04]  /*7e00*/  ISETP.NE.AND P1, PT, R0, 0x12, PT ;  /* 0x000000120000780c */ /* 0x000fc80003f25270 */
[----:B------:R-:W-:Y:S02]  /*7e10*/  SEL R3, RZ, 0x1, P1 ;  /* 0x00000001ff037807 */ /* 0x000fe40000800000 */
[----:B------:R-:W-:Y:S02]  /*7e20*/  SEL R7, R0, RZ, P1 ;  /* 0x000000ff00077207 */ /* 0x000fe40000800000 */
[----:B0-----:R-:W-:-:S03]  /*7e30*/  LOP3.LUT R9, R6, R3, RZ, 0x3c, !PT ;  /* 0x0000000306097212 */ /* 0x001fc600078e3cff */
[----:B------:R-:W-:Y:S01]  /*7e40*/  IMAD R11, R7, 0x8, R2 ;  /* 0x00000008070b7824 */ /* 0x000fe200078e0202 */
[----:B------:R-:W-:Y:S01]  /*7e50*/  SHF.L.U32 R6, R9, 0x1f, RZ ;  /* 0x0000001f09067819 */ /* 0x000fe200000006ff */
[----:B-1----:R-:W-:Y:S06]  /*7e60*/  @!P0 BRA `(.L_x_196) ;  /* 0x0000000800108947 */ /* 0x002fec0003800000 */
.L_x_223:
[----:B------:R-:W1:Y:S01]  /*7e70*/  SYNCS.PHASECHK.TRANS64.TRYWAIT P0, [R11+URZ], R6 ;  /* 0x000000060b0075a7 */ /* 0x000e62000800017f */
[----:B------:R-:W-:-:S05]  /*7e80*/  VIADD R0, R7, 0x1 ;  /* 0x0000000107007836 */ /* 0x000fca0000000000 */
[----:B------:R-:W-:-:S04]  /*7e90*/  ISETP.NE.AND P1, PT, R0, 0x12, PT ;  /* 0x000000120000780c */ /* 0x000fc80003f25270 */
[----:B------:R-:W-:Y:S02]  /*7ea0*/  SEL R4, RZ, 0x1, P1 ;  /* 0x00000001ff047807 */ /* 0x000fe40000800000 */
[----:B------:R-:W-:Y:S02]  /*7eb0*/  SEL R3, R0, RZ, P1 ;  /* 0x000000ff00037207 */ /* 0x000fe40000800000 */
[----:B------:R-:W-:Y:S01]  /*7ec0*/  LOP3.LUT R0, R9, R4, RZ, 0x3c, !PT ;  /* 0x0000000409007212 */ /* 0x000fe200078e3cff */
[----:B-1----:R-:W-:Y:S06]  /*7ed0*/  @!P0 BRA `(.L_x_197) ;  /* 0x0000000800088947 */ /* 0x002fec0003800000 */
.L_x_224:
[----:B------:R-:W-:Y:S01]  /*7ee0*/  IMAD R3, R3, 0x8, R2 ;  /* 0x0000000803037824 */ /* 0x000fe200078e0202 */
[----:B------:R-:W-:-:S07]  /*7ef0*/  SHF.L.U32 R0, R0, 0x1f, RZ ;  /* 0x0000001f00007819 */ /* 0x000fce00000006ff */
.L_x_198:
[----:B--2---:R2:W3:Y:S02]  /*7f00*/  SYNCS.PHASECHK.TRANS64.TRYWAIT P0, [R3+URZ], R0 ;  /* 0x00000000030075a7 */ /* 0x0044e4000800017f */
[----:B---3--:R-:W-:Y:S05]  /*7f10*/  @!P0 NANOSLEEP.SYNCS 0x989680 ;  /* 0x009896800000895d */ /* 0x008fea0003900000 */
[----:B------:R-:W3:Y:S02]  /*7f20*/  @!P0 SYNCS.PHASECHK.TRANS64 P0, [R3+URZ], R0 ;  /* 0x00000000030085a7 */ /* 0x000ee4000800007f */
[----:B---3--:R-:W-:Y:S05]  /*7f30*/  @!P0 BRA `(.L_x_198) ;  /* 0xfffffffc00f08947 */ /* 0x008fea000383ffff */
.L_x_179:
[----:B------:R-:W-:Y:S05]  /*7f40*/  BSYNC B0 ;  /* 0x0000000000007941 */ /* 0x000fea0003800000 */
.L_x_178:
[----:B------:R-:W-:Y:S05]  /*7f50*/  EXIT ;  /* 0x000000000000794d */ /* 0x000fea0003800000 */
.L_x_16:
[----:B-1----:R1:W2:Y:S02]  /*7f60*/  SYNCS.PHASECHK.TRANS64.TRYWAIT P0, [R95+URZ], R0 ;  /* 0x000000005f0075a7 */ /* 0x0022a4000800017f */
[----:B--2---:R-:W-:Y:S05]  /*7f70*/  @!P0 NANOSLEEP.SYNCS 0x989680 ;  /* 0x009896800000895d */ /* 0x004fea0003900000 */
[----:B------:R-:W2:Y:S02]  /*7f80*/  @!P0 SYNCS.PHASECHK.TRANS64 P0, [R95+URZ], R0 ;  /* 0x000000005f0085a7 */ /* 0x000ea4000800007f */
[----:B--2---:R-:W-:Y:S05]  /*7f90*/  @!P0 BRA `(.L_x_16) ;  /* 0xfffffffc00f08947 */ /* 0x004fea000383ffff */
[----:B------:R-:W-:Y:S05]  /*7fa0*/  BRA `(.L_x_199) ;  /* 0xffffff9400d07947 */ /* 0x000fea000383ffff */
.L_x_21:
[----:B--2---:R2:W3:Y:S02]  /*7fb0*/  SYNCS.PHASECHK.TRANS64.TRYWAIT P1, [R3+URZ], R0 ;  /* 0x00000000030075a7 */ /* 0x0044e4000802017f */
[----:B---3--:R-:W-:Y:S05]  /*7fc0*/  @!P1 NANOSLEEP.SYNCS 0x989680 ;  /* 0x009896800000995d */ /* 0x008fea0003900000 */
[----:B------:R-:W3:Y:S02]  /*7fd0*/  @!P1 SYNCS.PHASECHK.TRANS64 P1, [R3+URZ], R0 ;  /* 0x00000000030095a7 */ /* 0x000ee4000802007f */
[----:B---3--:R-:W-:Y:S05]  /*7fe0*/  @!P1 BRA `(.L_x_21) ;  /* 0xfffffffc00f09947 */ /* 0x008fea000383ffff */
[----:B------:R-:W-:Y:S05]  /*7ff0*/  BRA `(.L_x_20) ;  /* 0xffffff9800347947 */ /* 0x000fea000383ffff */
.L_x_26:
[----:B--2---:R-:W-:-:S04]  /*8000*/  IMAD.U32 R4, RZ, RZ, UR4 ;  /* 0x00000004ff047e24 */ /* 0x004fc8000f8e00ff */
[----:B------:R2:W3:Y:S03]  /*8010*/  SYNCS.PHASECHK.TRANS64.TRYWAIT P1, [R4+URZ], R3 ;  /* 0x00000003040075a7 */ /* 0x0004e6000802017f */
[----:B---3--:R-:W-:Y:S05]  /*8020*/  @!P1 NANOSLEEP.SYNCS 0x989680 ;  /* 0x009896800000995d */ /* 0x008fea0003900000 */
[----:B------:R-:W3:Y:S02]  /*8030*/  @!P1 SYNCS.PHASECHK.TRANS64 P1, [R4+URZ], R3 ;  /* 0x00000003040095a7 */ /* 0x000ee4000802007f */
[----:B---3--:R-:W-:Y:S05]  /*8040*/  @!P1 BRA `(.L_x_26) ;  /* 0xfffffffc00ec9947 */ /* 0x008fea000383ffff */
[----:B------:R-:W-:Y:S05]  /*8050*/  BRA `(.L_x_25) ;  /* 0xffffff9800ac7947 */ /* 0x000fea000383ffff */
.L_x_32:
[----:B---3--:R3:W4:Y:S02]  /*8060*/  SYNCS.PHASECHK.TRANS64.TRYWAIT P0, [R95+URZ+0x10], R0 ;  /* 0x000010005f0075a7 */ /* 0x008724000800017f */
[----:B----4-:R-:W-:Y:S05]  /*8070*/  @!P0 NANOSLEEP.SYNCS 0x989680 ;  /* 0x009896800000895d */ /* 0x010fea0003900000 */
[----:B------:R-:W4:Y:S02]  /*8080*/  @!P0 SYNCS.PHASECHK.TRANS64 P0, [R95+URZ+0x10], R0 ;  /* 0x000010005f0085a7 */ /* 0x000f24000800007f */
[----:B----4-:R-:W-:Y:S05]  /*8090*/  @!P0 BRA `(.L_x_32) ;  /* 0xfffffffc00f08947 */ /* 0x010fea000383ffff */
[----:B------:R-:W-:Y:S05]  /*80a0*/  BRA `(.L_x_200) ;  /* 0xffffff9c00a47947 */ /* 0x000fea000383ffff */
.L_x_165:
[----:B------:R-:W-:Y:S01]  /*80b0*/  BSSY B1, `(.L_x_201) ;  /* 0x0000006000017945 */ /* 0x000fe20003800000 */
[----:B------:R-:W-:-:S07]  /*80c0*/  IMAD.MOV.U32 R15, RZ, RZ, -0x1 ;  /* 0xffffffffff0f7424 */ /* 0x000fce00078e00ff */
[----:B-----5:R-:W-:Y:S05]  /*80d0*/  WARPSYNC.COLLECTIVE R15, `(.L_x_202) ;  /* 0x000000000f0c7348 */ /* 0x020fea0003c00000 */
[----:B------:R-:W-:Y:S02]  /*80e0*/  ELECT P6, UR62, PT ;  /* 0x00000000003e782f */ /* 0x000fe400038c0000 */
[----:B------:R-:W-:Y:S01]  /*80f0*/  MOV R14, UR62 ;  /* 0x0000003e000e7c02 */ /* 0x000fe20008000f00 */
[----:B-----5:R-:W-:Y:S10]  /*8100*/  ENDCOLLECTIVE ;  /* 0x000000000000791b */ /* 0x020ff40003800000 */
.L_x_202:
[----:B------:R-:W-:Y:S05]  /*8110*/  BSYNC B1 ;  /* 0x0000000000017941 */ /* 0x000fea0003800000 */
.L_x_201:
[----:B------:R-:W-:Y:S05]  /*8120*/  BRA `(.L_x_203) ;  /* 0xffffffe8000c7947 */ /* 0x000fea000383ffff */
.L_x_168:
[----:B0-----:R0:W1:Y:S02]  /*8130*/  SYNCS.PHASECHK.TRANS64.TRYWAIT P1, [R10+URZ+0x90], R5 ;  /* 0x000090050a0075a7 */ /* 0x001064000802017f */
[----:B-1----:R-:W-:Y:S05]  /*8140*/  @!P1 NANOSLEEP.SYNCS 0x989680 ;  /* 0x009896800000995d */ /* 0x002fea0003900000 */
[----:B------:R-:W1:Y:S02]  /*8150*/  @!P1 SYNCS.PHASECHK.TRANS64 P1, [R10+URZ+0x90], R5 ;  /* 0x000090050a0095a7 */ /* 0x000e64000802007f */
[----:B-1----:R-:W-:Y:S05]  /*8160*/  @!P1 BRA `(.L_x_168) ;  /* 0xfffffffc00f09947 */ /* 0x002fea000383ffff */
[----:B------:R-:W-:Y:S05]  /*8170*/  BRA `(.L_x_204) ;  /* 0xffffffe800407947 */ /* 0x000fea000383ffff */
.L_x_177:
[----:B------:R-:W-:Y:S01]  /*8180*/  BSSY B0, `(.L_x_205) ;  /* 0x0000006000007945 */ /* 0x000fe20003800000 */
[----:B------:R-:W-:-:S07]  /*8190*/  IMAD.MOV.U32 R15, RZ, RZ, -0x1 ;  /* 0xffffffffff0f7424 */ /* 0x000fce00078e00ff */
[----:B-----5:R-:W-:Y:S05]  /*81a0*/  WARPSYNC.COLLECTIVE R15, `(.L_x_206) ;  /* 0x000000000f0c7348 */ /* 0x020fea0003c00000 */
[----:B------:R-:W-:Y:S02]  /*81b0*/  ELECT P6, UR62, PT ;  /* 0x00000000003e782f */ /* 0x000fe400038c0000 */
[----:B------:R-:W-:Y:S01]  /*81c0*/  MOV R14, UR62 ;  /* 0x0000003e000e7c02 */ /* 0x000fe20008000f00 */
[----:B-----5:R-:W-:Y:S10]  /*81d0*/  ENDCOLLECTIVE ;  /* 0x000000000000791b */ /* 0x020ff40003800000 */
.L_x_206:
[----:B------:R-:W-:Y:S05]  /*81e0*/  BSYNC B0 ;  /* 0x0000000000007941 */ /* 0x000fea0003800000 */
.L_x_205:
[----:B------:R-:W-:Y:S05]  /*81f0*/  BRA `(.L_x_207) ;  /* 0xfffffff000ac7947 */ /* 0x000fea000383ffff */
.L_x_181:
[----:B0-----:R0:W1:Y:S02]  /*8200*/  SYNCS.PHASECHK.TRANS64.TRYWAIT P0, [R9+URZ], R4 ;  /* 0x00000004090075a7 */ /* 0x001064000800017f */
[----:B-1----:R-:W-:Y:S05]  /*8210*/  @!P0 NANOSLEEP.SYNCS 0x989680 ;  /* 0x009896800000895d */ /* 0x002fea0003900000 */
[----:B------:R-:W1:Y:S02]  /*8220*/  @!P0 SYNCS.PHASECHK.TRANS64 P0, [R9+URZ], R4 ;  /* 0x00000004090085a7 */ /* 0x000e64000800007f */
[----:B-1----:R-:W-:Y:S05]  /*8230*/  @!P0 BRA `(.L_x_181) ;  /* 0xfffffffc00f08947 */ /* 0x002fea000383ffff */
[----:B------:R-:W-:Y:S05]  /*8240*/  BRA `(.L_x_208) ;  /* 0xfffffff000ec7947 */ /* 0x000fea000383ffff */
.L_x_182:
[----:B0-----:R0:W1:Y:S02]  /*8250*/  SYNCS.PHASECHK.TRANS64.TRYWAIT P0, [R8+URZ], R5 ;  /* 0x00000005080075a7 */ /* 0x001064000800017f */
[----:B-1----:R-:W-:Y:S05]  /*8260*/  @!P0 NANOSLEEP.SYNCS 0x989680 ;  /* 0x009896800000895d */ /* 0x002fea0003900000 */
[----:B------:R-:W1:Y:S02]  /*8270*/  @!P0 SYNCS.PHASECHK.TRANS64 P0, [R8+URZ], R5 ;  /* 0x00000005080085a7 */ /* 0x000e64000800007f */
[----:B-1----:R-:W-:Y:S05]  /*8280*/  @!P0 BRA `(.L_x_182) ;  /* 0xfffffffc00f08947 */ /* 0x002fea000383ffff */
[----:B------:R-:W-:Y:S05]  /*8290*/  BRA `(.L_x_209) ;  /* 0xfffffff000fc7947 */ /* 0x000fea000383ffff */
.L_x_183:
[----:B0-----:R0:W1:Y:S02]  /*82a0*/  SYNCS.PHASECHK.TRANS64.TRYWAIT P0, [R9+URZ], R4 ;  /* 0x00000004090075a7 */ /* 0x001064000800017f */
[----:B-1----:R-:W-:Y:S05]  /*82b0*/  @!P0 NANOSLEEP.SYNCS 0x989680 ;  /* 0x009896800000895d */ /* 0x002fea0003900000 */
[----:B------:R-:W1:Y:S02]  /*82c0*/  @!P0 SYNCS.PHASECHK.TRANS64 P0, [R9+URZ], R4 ;  /* 0x00000004090085a7 */ /* 0x000e64000800007f */
[----:B-1----:R-:W-:Y:S05]  /*82d0*/  @!P0 BRA `(.L_x_183) ;  /* 0xfffffffc00f08947 */ /* 0x002fea000383ffff */
[----:B------:R-:W-:Y:S05]  /*82e0*/  BRA `(.L_x_210) ;  /* 0xfffffff4000c7947 */ /* 0x000fea000383ffff */
.L_x_184:
[----:B0-----:R0:W1:Y:S02]  /*82f0*/  SYNCS.PHASECHK.TRANS64.TRYWAIT P0, [R8+URZ], R5 ;  /* 0x00000005080075a7 */ /* 0x001064000800017f */
[----:B-1----:R-:W-:Y:S05]  /*8300*/  @!P0 NANOSLEEP.SYNCS 0x989680 ;  /* 0x009896800000895d */ /* 0x002fea0003900000 */
[----:B------:R-:W1:Y:S02]  /*8310*/  @!P0 SYNCS.PHASECHK.TRANS64 P0, [R8+URZ], R5 ;  /* 0x00000005080085a7 */ /* 0x000e64000800007f */
[----:B-1----:R-:W-:Y:S05]  /*8320*/  @!P0 BRA `(.L_x_184) ;  /* 0xfffffffc00f08947 */ /* 0x002fea000383ffff */
[----:B------:R-:W-:Y:S05]  /*8330*/  BRA `(.L_x_211) ;  /* 0xfffffff4001c7947 */ /* 0x000fea000383ffff */
.L_x_185:
[----:B0-----:R0:W1:Y:S02]  /*8340*/  SYNCS.PHASECHK.TRANS64.TRYWAIT P0, [R9+URZ], R4 ;  /* 0x00000004090075a7 */ /* 0x001064000800017f */
[----:B-1----:R-:W-:Y:S05]  /*8350*/  @!P0 NANOSLEEP.SYNCS 0x989680 ;  /* 0x009896800000895d */ /* 0x002fea0003900000 */
[----:B------:R-:W1:Y:S02]  /*8360*/  @!P0 SYNCS.PHASECHK.TRANS64 P0, [R9+URZ], R4 ;  /* 0x00000004090085a7 */ /* 0x000e64000800007f */
[----:B-1----:R-:W-:Y:S05]  /*8370*/  @!P0 BRA `(.L_x_185) ;  /* 0xfffffffc00f08947 */ /* 0x002fea000383ffff */
[----:B------:R-:W-:Y:S05]  /*8380*/  BRA `(.L_x_212) ;  /* 0xfffffff4002c7947 */ /* 0x000fea000383ffff */
.L_x_186:
[----:B0-----:R0:W1:Y:S02]  /*8390*/  SYNCS.PHASECHK.TRANS64.TRYWAIT P0, [R8+URZ], R5 ;  /* 0x00000005080075a7 */ /* 0x001064000800017f */
[----:B-1----:R-:W-:Y:S05]  /*83a0*/  @!P0 NANOSLEEP.SYNCS 0x989680 ;  /* 0x009896800000895d */ /* 0x002fea0003900000 */
[----:B------:R-:W1:Y:S02]  /*83b0*/  @!P0 SYNCS.PHASECHK.TRANS64 P0, [R8+URZ], R5 ;  /* 0x00000005080085a7 */ /* 0x000e64000800007f */
[----:B-1----:R-:W-:Y:S05]  /*83c0*/  @!P0 BRA `(.L_x_186) ;  /* 0xfffffffc00f08947 */ /* 0x002fea000383ffff */
[----:B------:R-:W-:Y:S05]  /*83d0*/  BRA `(.L_x_213) ;  /* 0xfffffff4003c7947 */ /* 0x000fea000383ffff */
.L_x_187:
[----:B0-----:R0:W1:Y:S02]  /*83e0*/  SYNCS.PHASECHK.TRANS64.TRYWAIT P0, [R9+URZ], R4 ;  /* 0x00000004090075a7 */ /* 0x001064000800017f */
[----:B-1----:R-:W-:Y:S05]  /*83f0*/  @!P0 NANOSLEEP.SYNCS 0x989680 ;  /* 0x009896800000895d */ /* 0x002fea0003900000 */
[----:B------:R-:W1:Y:S02]  /*8400*/  @!P0 SYNCS.PHASECHK.TRANS64 P0, [R9+URZ], R4 ;  /* 0x00000004090085a7 */ /* 0x000e64000800007f */
[----:B-1----:R-:W-:Y:S05]  /*8410*/  @!P0 BRA `(.L_x_187) ;  /* 0xfffffffc00f08947 */ /* 0x002fea000383ffff */
[----:B------:R-:W-:Y:S05]  /*8420*/  BRA `(.L_x_214) ;  /* 0xfffffff4004c7947 */ /* 0x000fea000383ffff */
.L_x_188:
[----:B0-----:R0:W1:Y:S02]  /*8430*/  SYNCS.PHASECHK.TRANS64.TRYWAIT P0, [R8+URZ], R5 ;  /* 0x00000005080075a7 */ /* 0x001064000800017f */
[----:B-1----:R-:W-:Y:S05]  /*8440*/  @!P0 NANOSLEEP.SYNCS 0x989680 ;  /* 0x009896800000895d */ /* 0x002fea0003900000 */
[----:B------:R-:W1:Y:S02]  /*8450*/  @!P0 SYNCS.PHASECHK.TRANS64 P0, [R8+URZ], R5 ;  /* 0x00000005080085a7 */ /* 0x000e64000800007f */
[----:B-1----:R-:W-:Y:S05]  /*8460*/  @!P0 BRA `(.L_x_188) ;  /* 0xfffffffc00f08947 */ /* 0x002fea000383ffff */
[----:B------:R-:W-:Y:S05]  /*8470*/  BRA `(.L_x_215) ;  /* 0xfffffff4005c7947 */ /* 0x000fea000383ffff */
.L_x_189:
[----:B0-----:R0:W1:Y:S02]  /*8480*/  SYNCS.PHASECHK.TRANS64.TRYWAIT P0, [R9+URZ], R4 ;  /* 0x00000004090075a7 */ /* 0x001064000800017f */
[----:B-1----:R-:W-:Y:S05]  /*8490*/  @!P0 NANOSLEEP.SYNCS 0x989680 ;  /* 0x009896800000895d */ /* 0x002fea0003900000 */
[----:B------:R-:W1:Y:S02]  /*84a0*/  @!P0 SYNCS.PHASECHK.TRANS64 P0, [R9+URZ], R4 ;  /* 0x00000004090085a7 */ /* 0x000e64000800007f */
[----:B-1----:R-:W-:Y:S05]  /*84b0*/  @!P0 BRA `(.L_x_189) ;  /* 0xfffffffc00f08947 */ /* 0x002fea000383ffff */
[----:B------:R-:W-:Y:S05]  /*84c0*/  BRA `(.L_x_216) ;  /* 0xfffffff4006c7947 */ /* 0x000fea000383ffff */
.L_x_190:
[----:B0-----:R0:W1:Y:S02]  /*84d0*/  SYNCS.PHASECHK.TRANS64.TRYWAIT P0, [R8+URZ], R5 ;  /* 0x00000005080075a7 */ /* 0x001064000800017f */
[----:B-1----:R-:W-:Y:S05]  /*84e0*/  @!P0 NANOSLEEP.SYNCS 0x989680 ;  /* 0x009896800000895d */ /* 0x002fea0003900000 */
[----:B------:R-:W1:Y:S02]  /*84f0*/  @!P0 SYNCS.PHASECHK.TRANS64 P0, [R8+URZ], R5 ;  /* 0x00000005080085a7 */ /* 0x000e64000800007f */
[----:B-1----:R-:W-:Y:S05]  /*8500*/  @!P0 BRA `(.L_x_190) ;  /* 0xfffffffc00f08947 */ /* 0x002fea000383ffff */
[----:B------:R-:W-:Y:S05]  /*8510*/  BRA `(.L_x_217) ;  /* 0xfffffff4007c7947 */ /* 0x000fea000383ffff */
.L_x_191:
[----:B0-----:R0:W1:Y:S02]  /*8520*/  SYNCS.PHASECHK.TRANS64.TRYWAIT P0, [R9+URZ], R4 ;  /* 0x00000004090075a7 */ /* 0x001064000800017f */
[----:B-1----:R-:W-:Y:S05]  /*8530*/  @!P0 NANOSLEEP.SYNCS 0x989680 ;  /* 0x009896800000895d */ /* 0x002fea0003900000 */
[----:B------:R-:W1:Y:S02]  /*8540*/  @!P0 SYNCS.PHASECHK.TRANS64 P0, [R9+URZ], R4 ;  /* 0x00000004090085a7 */ /* 0x000e64000800007f */
[----:B-1----:R-:W-:Y:S05]  /*8550*/  @!P0 BRA `(.L_x_191) ;  /* 0xfffffffc00f08947 */ /* 0x002fea000383ffff */
[----:B------:R-:W-:Y:S05]  /*8560*/  BRA `(.L_x_218) ;  /* 0xfffffff4008c7947 */ /* 0x000fea000383ffff */
.L_x_192:
[----:B0-----:R0:W1:Y:S02]  /*8570*/  SYNCS.PHASECHK.TRANS64.TRYWAIT P0, [R8+URZ], R5 ;  /* 0x00000005080075a7 */ /* 0x001064000800017f */
[----:B-1----:R-:W-:Y:S05]  /*8580*/  @!P0 NANOSLEEP.SYNCS 0x989680 ;  /* 0x009896800000895d */ /* 0x002fea0003900000 */
[----:B------:R-:W1:Y:S02]  /*8590*/  @!P0 SYNCS.PHASECHK.TRANS64 P0, [R8+URZ], R5 ;  /* 0x00000005080085a7 */ /* 0x000e64000800007f */
[----:B-1----:R-:W-:Y:S05]  /*85a0*/  @!P0 BRA `(.L_x_192) ;  /* 0xfffffffc00f08947 */ /* 0x002fea000383ffff */
[----:B------:R-:W-:Y:S05]  /*85b0*/  BRA `(.L_x_219) ;  /* 0xfffffff4009c7947 */ /* 0x000fea000383ffff */
.L_x_193:
[----:B0-----:R0:W1:Y:S02]  /*85c0*/  SYNCS.PHASECHK.TRANS64.TRYWAIT P0, [R9+URZ], R4 ;  /* 0x00000004090075a7 */ /* 0x001064000800017f */
[----:B-1----:R-:W-:Y:S05]  /*85d0*/  @!P0 NANOSLEEP.SYNCS 0x989680 ;  /* 0x009896800000895d */ /* 0x002fea0003900000 */
[----:B------:R-:W1:Y:S02]  /*85e0*/  @!P0 SYNCS.PHASECHK.TRANS64 P0, [R9+URZ], R4 ;  /* 0x00000004090085a7 */ /* 0x000e64000800007f */
[----:B-1----:R-:W-:Y:S05]  /*85f0*/  @!P0 BRA `(.L_x_193) ;  /* 0xfffffffc00f08947 */ /* 0x002fea000383ffff */
[----:B------:R-:W-:Y:S05]  /*8600*/  BRA `(.L_x_220) ;  /* 0xfffffff400ac7947 */ /* 0x000fea000383ffff */
.L_x_194:
[----:B0-----:R0:W1:Y:S02]  /*8610*/  SYNCS.PHASECHK.TRANS64.TRYWAIT P0, [R8+URZ], R5 ;  /* 0x00000005080075a7 */ /* 0x001064000800017f */
[----:B-1----:R-:W-:Y:S05]  /*8620*/  @!P0 NANOSLEEP.SYNCS 0x989680 ;  /* 0x009896800000895d */ /* 0x002fea0003900000 */
[----:B------:R-:W1:Y:S02]  /*8630*/  @!P0 SYNCS.PHASECHK.TRANS64 P0, [R8+URZ], R5 ;  /* 0x00000005080085a7 */ /* 0x000e64000800007f */
[----:B-1----:R-:W-:Y:S05]  /*8640*/  @!P0 BRA `(.L_x_194) ;  /* 0xfffffffc00f08947 */ /* 0x002fea000383ffff */
[----:B------:R-:W-:Y:S05]  /*8650*/  BRA `(.L_x_221) ;  /* 0xfffffff400bc7947 */ /* 0x000fea000383ffff */
.L_x_195:
[----:B0-----:R0:W1:Y:S02]  /*8660*/  SYNCS.PHASECHK.TRANS64.TRYWAIT P0, [R9+URZ], R4 ;  /* 0x00000004090075a7 */ /* 0x001064000800017f */
[----:B-1----:R-:W-:Y:S05]  /*8670*/  @!P0 NANOSLEEP.SYNCS 0x989680 ;  /* 0x009896800000895d */ /* 0x002fea0003900000 */
[----:B------:R-:W1:Y:S02]  /*8680*/  @!P0 SYNCS.PHASECHK.TRANS64 P0, [R9+URZ], R4 ;  /* 0x00000004090085a7 */ /* 0x000e64000800007f */
[----:B-1----:R-:W-:Y:S05]  /*8690*/  @!P0 BRA `(.L_x_195) ;  /* 0xfffffffc00f08947 */ /* 0x002fea000383ffff */
[----:B------:R-:W-:Y:S05]  /*86a0*/  BRA `(.L_x_222) ;  /* 0xfffffff400cc7947 */ /* 0x000fea000383ffff */
.L_x_196:
[----:B0-----:R0:W1:Y:S02]  /*86b0*/  SYNCS.PHASECHK.TRANS64.TRYWAIT P0, [R8+URZ], R5 ;  /* 0x00000005080075a7 */ /* 0x001064000800017f */
[----:B-1----:R-:W-:Y:S05]  /*86c0*/  @!P0 NANOSLEEP.SYNCS 0x989680 ;  /* 0x009896800000895d */ /* 0x002fea0003900000 */
[----:B------:R-:W1:Y:S02]  /*86d0*/  @!P0 SYNCS.PHASECHK.TRANS64 P0, [R8+URZ], R5 ;  /* 0x00000005080085a7 */ /* 0x000e64000800007f */
[----:B-1----:R-:W-:Y:S05]  /*86e0*/  @!P0 BRA `(.L_x_196) ;  /* 0xfffffffc00f08947 */ /* 0x002fea000383ffff */
[----:B------:R-:W-:Y:S05]  /*86f0*/  BRA `(.L_x_223) ;  /* 0xfffffff400dc7947 */ /* 0x000fea000383ffff */
.L_x_197:
[----:B-1----:R1:W2:Y:S02]  /*8700*/  SYNCS.PHASECHK.TRANS64.TRYWAIT P0, [R11+URZ], R6 ;  /* 0x000000060b0075a7 */ /* 0x0022a4000800017f */
[----:B--2---:R-:W-:Y:S05]  /*8710*/  @!P0 NANOSLEEP.SYNCS 0x989680 ;  /* 0x009896800000895d */ /* 0x004fea0003900000 */
[----:B------:R-:W2:Y:S02]  /*8720*/  @!P0 SYNCS.PHASECHK.TRANS64 P0, [R11+URZ], R6 ;  /* 0x000000060b0085a7 */ /* 0x000ea4000800007f */
[----:B--2---:R-:W-:Y:S05]  /*8730*/  @!P0 BRA `(.L_x_197) ;  /* 0xfffffffc00f08947 */ /* 0x004fea000383ffff */
[----:B------:R-:W-:Y:S05]  /*8740*/  BRA `(.L_x_224) ;  /* 0xfffffff400e47947 */ /* 0x000fea000383ffff */
.L_x_225:
[----:B------:R-:W-:-:S00]  /*8750*/  BRA `(.L_x_225) ;  /* 0xfffffffc00fc7947 */ /* 0x000fc0000383ffff */
[----:B------:R-:W-:-:S00]  /*8760*/  NOP ;  /* 0x0000000000007918 */ /* 0x000fc00000000000 */
        /* <DEDUP_REMOVED lines=9> */
.L_x_226:


//--------------------- .nv.global.init           --------------------------
	.section	.nv.global.init,"aw",@progbits
.nv.global.init:
	.type		$str$22,@object
	.size		$str$22,($str$23 - $str$22)
$str$22:
        /*0000*/ 	.byte	0x6b, 0x5f, 0x74, 0x69, 0x6c, 0x65, 0x5f, 0x63, 0x6f, 0x75, 0x6e, 0x74, 0x20, 0x3e, 0x3d, 0x20
        /*0010*/ 	.byte	0x31, 0x00
	.type		$str$23,@object
	.size		$str$23,(__unnamed_1 - $str$23)
$str$23:
        /*0012*/ 	.byte	0x2f, 0x74, 0x6d, 0x70, 0x2f, 0x63, 0x75, 0x74, 0x6c, 0x61, 0x73, 0x73, 0x5f, 0x73, 0x77, 0x65
        /*0022*/ 	.byte	0x65, 0x70, 0x5f, 0x73, 0x72, 0x63, 0x2f, 0x69, 0x6e, 0x63, 0x6c, 0x75, 0x64, 0x65, 0x2f, 0x63
        /*0032*/ 	.byte	0x75, 0x74, 0x6c, 0x61, 0x73, 0x73, 0x2f, 0x67, 0x65, 0x6d, 0x6d, 0x2f, 0x63, 0x6f, 0x6c, 0x6c
        /*0042*/ 	.byte	0x65, 0x63, 0x74, 0x69, 0x76, 0x65, 0x2f, 0x73, 0x6d, 0x39, 0x30, 0x5f, 0x6d, 0x6d, 0x61, 0x5f
        /*0052*/ 	.byte	0x74, 0x6d, 0x61, 0x5f, 0x67, 0x6d, 0x6d, 0x61, 0x5f, 0x73, 0x73, 0x5f, 0x77, 0x61, 0x72, 0x70
        /*0062*/ 	.byte	0x73, 0x70, 0x65, 0x63, 0x69, 0x61, 0x6c, 0x69, 0x7a, 0x65, 0x64, 0x2e, 0x68, 0x70, 0x70, 0x00
	.type		__unnamed_1,@object
	.size		__unnamed_1,(.L_0 - __unnamed_1)
__unnamed_1:
        /*0072*/ 	.byte	0x76, 0x6f, 0x69, 0x64, 0x20, 0x63, 0x75, 0x74, 0x6c, 0x61, 0x73, 0x73, 0x3a, 0x3a, 0x67, 0x65
        /* <DEDUP_REMOVED lines=179> */
        /*0bb2*/ 	.byte	0x65, 0x6e, 0x74, 0x69, 0x74, 0x79, 0x5d, 0x00
.L_0:


//--------------------- .nv.shared._ZN7cutlass13device_kernelINS_4gemm6kernel13GemmUniversalIN4cute5tupleIJiiiiEEENS1_10collective13CollectiveMmaINS1_34MainloopSm90TmaGmmaWarpSpecializedILi18ENS5_IJNS4_1CILi1EEESB_SB_EEENS1_32KernelTmaWarpSpecializedPingpongEEENS5_IJNSA_ILi64EEENSA_ILi128EEENSA_ILi32EEEEEENS_6half_tENS5_IJlSB_lEEESJ_SK_NS4_8TiledMMAINS4_8MMA_AtomIJNS4_4SM904GMMA26MMA_64x128x16_F32F16F16_SSILNSO_5MajorE0ELSQ_0ELNSO_7ScaleInE1ELSR_1EEEEEENS4_6LayoutISC_NS5_IJNSA_ILi0EEESV_SV_EEEEENS5_IJNS4_10UnderscoreESY_SY_EEEEENS4_13SM90_TMA_LOADENS4_14ComposedLayoutINS4_7SwizzleILi2ELi4ELi3EEENS4_18smem_ptr_flag_bitsILi16EEENSU_INS5_IJNSA_ILi8EEESH_EEENS5_IJSH_SB_EEEEEEEvNS4_8identityES11_S1B_vS1C_EENS_8epilogue10collective6detail29Sm90TmaWarpSpecializedAdapterINS1F_15DefaultEpilogueISJ_SK_SK_NS1E_6thread17LinearCombinationISJ_Li1EffLNS1J_9ScaleType4KindE0ELNS_15FloatRoundStyleE2ESJ_EENS1_15EpilogueDefaultEEEEEvvEEEEvNT_6ParamsE --------------------------
	.section	.nv.shared._ZN7cutlass13device_kernelINS_4gemm6kernel13GemmUniversalIN4cute5tupleIJiiiiEEENS1_10collective13CollectiveMmaINS1_34MainloopSm90TmaGmmaWarpSpecializedILi18ENS5_IJNS4_1CILi1EEESB_SB_EEENS1_32KernelTmaWarpSpecializedPingpongEEENS5_IJNSA_ILi64EEENSA_ILi128EEENSA_ILi32EEEEEENS_6half_tENS5_IJlSB_lEEESJ_SK_NS4_8TiledMMAINS4_8MMA_AtomIJNS4_4SM904GMMA26MMA_64x128x16_F32F16F16_SSILNSO_5MajorE0ELSQ_0ELNSO_7ScaleInE1ELSR_1EEEEEENS4_6LayoutISC_NS5_IJNSA_ILi0EEESV_SV_EEEEENS5_IJNS4_10UnderscoreESY_SY_EEEEENS4_13SM90_TMA_LOADENS4_14ComposedLayoutINS4_7SwizzleILi2ELi4ELi3EEENS4_18smem_ptr_flag_bitsILi16EEENSU_INS5_IJNSA_ILi8EEESH_EEENS5_IJSH_SB_EEEEEEEvNS4_8identityES11_S1B_vS1C_EENS_8epilogue10collective6detail29Sm90TmaWarpSpecializedAdapterINS1F_15DefaultEpilogueISJ_SK_SK_NS1E_6thread17LinearCombinationISJ_Li1EffLNS1J_9ScaleType4KindE0ELNS_15FloatRoundStyleE2ESJ_EENS1_15EpilogueDefaultEEEEEvvEEEEvNT_6ParamsE,"aw",@nobits
	.sectionflags	@""
	.align	16
	.zero		1024


//--------------------- .nv.shared.reserved.0     --------------------------
	.section	.nv.shared.reserved.0,"aw",@nobits
	.weak		__nv_reservedSMEM_offset_0_alias
	.size		__nv_reservedSMEM_offset_0_alias, 0, 0
	.other		__nv_reservedSMEM_offset_0_alias,@"STO_CUDA_RESERVED_SHARED STV_DEFAULT"
__nv_reservedSMEM_offset_0_alias:
	.zero		0


//--------------------- .nv.global                --------------------------
	.section	.nv.global,"aw",@nobits
.nv.global:
	.type		_ZN40_INTERNAL_c91460b2_4_k_cu_d9ba464a_229344cute1_E,@object
	.size		_ZN40_INTERNAL_c91460b2_4_k_cu_d9ba464a_229344cute1_E,(_ZN40_INTERNAL_c91460b2_4_k_cu_d9ba464a_229344cuda3std3__45__cpo6cbeginE - _ZN40_INTERNAL_c91460b2_4_k_cu_d9ba464a_229344cute1_E)
_ZN40_INTERNAL_c91460b2_4_k_cu_d9ba464a_229344cute1_E:
	.zero		1
	.type		_ZN40_INTERNAL_c91460b2_4_k_cu_d9ba464a_229344cuda3std3__45__cpo6cbeginE,@object
	.size		_ZN40_INTERNAL_c91460b2_4_k_cu_d9ba464a_229344cuda3std3__45__cpo6cbeginE,(_ZN40_INTERNAL_c91460b2_4_k_cu_d9ba464a_229344cuda3std3__48in_placeE - _ZN40_INTERNAL_c91460b2_4_k_cu_d9ba464a_229344cuda3std3__45__cpo6cbeginE)
_ZN40_INTERNAL_c91460b2_4_k_cu_d9ba464a_229344cuda3std3__45__cpo6cbeginE:
	.zero		1
	.type		_ZN40_INTERNAL_c91460b2_4_k_cu_d9ba464a_229344cuda3std3__48in_placeE,@object
	.size		_ZN40_INTERNAL_c91460b2_4_k_cu_d9ba464a_229344cuda3std3__48in_placeE,(_ZN40_INTERNAL_c91460b2_4_k_cu_d9ba464a_229344cuda3std6ranges3__45__cpo9iter_moveE - _ZN40_INTERNAL_c91460b2_4_k_cu_d9ba464a_229344cuda3std3__48in_placeE)
_ZN40_INTERNAL_c91460b2_4_k_cu_d9ba464a_229344cuda3std3__48in_placeE:
	.zero		1
	.type		_ZN40_INTERNAL_c91460b2_4_k_cu_d9ba464a_229344cuda3std6ranges3__45__cpo9iter_moveE,@object
	.size		_ZN40_INTERNAL_c91460b2_4_k_cu_d9ba464a_229344cuda3std6ranges3__45__cpo9iter_moveE,(_ZN40_INTERNAL_c91460b2_4_k_cu_d9ba464a_229344cuda3std3__45__cpo5beginE - _ZN40_INTERNAL_c91460b2_4_k_cu_d9ba464a_229344cuda3std6ranges3__45__cpo9iter_moveE)
_ZN40_INTERNAL_c91460b2_4_k_cu_d9ba464a_229344cuda3std6ranges3__45__cpo9iter_moveE:
	.zero		1
	.type		_ZN40_INTERNAL_c91460b2_4_k_cu_d9ba464a_229344cuda3std3__45__cpo5beginE,@object
	.size		_ZN40_INTERNAL_c91460b2_4_k_cu_d9ba464a_229344cuda3std3__45__cpo5beginE,(_ZN40_INTERNAL_c91460b2_4_k_cu_d9ba464a_229344cuda3std3__442_GLOBAL__N__c91460b2_4_k_cu_d9ba464a_229346ignoreE - _ZN40_INTERNAL_c91460b2_4_k_cu_d9ba464a_229344cuda3std3__45__cpo5beginE)
_ZN40_INTERNAL_c91460b2_4_k_cu_d9ba464a_229344cuda3std3__45__cpo5beginE:
	.zero		1
	.type		_ZN40_INTERNAL_c91460b2_4_k_cu_d9ba464a_229344cuda3std3__442_GLOBAL__N__c91460b2_4_k_cu_d9ba464a_229346ignoreE,@object
	.size		_ZN40_INTERNAL_c91460b2_4_k_cu_d9ba464a_229344cuda3std3__442_GLOBAL__N__c91460b2_4_k_cu_d9ba464a_229346ignoreE,(_ZN40_INTERNAL_c91460b2_4_k_cu_d9ba464a_229344cute7productE - _ZN40_INTERNAL_c91460b2_4_k_cu_d9ba464a_229344cuda3std3__442_GLOBAL__N__c91460b2_4_k_cu_d9ba464a_229346ignoreE)
_ZN40_INTERNAL_c91460b2_4_k_cu_d9ba464a_229344cuda3std3__442_GLOBAL__N__c91460b2_4_k_cu_d9ba464a_229346ignoreE:
	.zero		1
	.type		_ZN40_INTERNAL_c91460b2_4_k_cu_d9ba464a_229344cute7productE,@object
	.size		_ZN40_INTERNAL_c91460b2_4_k_cu_d9ba464a_229344cute7productE,(_ZN40_INTERNAL_c91460b2_4_k_cu_d9ba464a_229344cuda3std3__45__cpo3endE - _ZN40_INTERNAL_c91460b2_4_k_cu_d9ba464a_229344cute7productE)
_ZN40_INTERNAL_c91460b2_4_k_cu_d9ba464a_229344cute7productE:
	.zero		1
	.type		_ZN40_INTERNAL_c91460b2_4_k_cu_d9ba464a_229344cuda3std3__45__cpo3endE,@object
	.size		_ZN40_INTERNAL_c91460b2_4_k_cu_d9ba464a_229344cuda3std3__45__cpo3endE,(_ZN40_INTERNAL_c91460b2_4_k_cu_d9ba464a_229344cuda3std3__419piecewise_constructE - _ZN40_INTERNAL_c91460b2_4_k_cu_d9ba464a_229344cuda3std3__45__cpo3endE)
_ZN40_INTERNAL_c91460b2_4_k_cu_d9ba464a_229344cuda3std3__45__cpo3endE:
	.zero		1
	.type		_ZN40_INTERNAL_c91460b2_4_k_cu_d9ba464a_229344cuda3std3__419piecewise_constructE,@object
	.size		_ZN40_INTERNAL_c91460b2_4_k_cu_d9ba464a_229344cuda3std3__419piecewise_constructE,(_ZN40_INTERNAL_c91460b2_4_k_cu_d9ba464a_229344cuda3std3__45__cpo4cendE - _ZN40_INTERNAL_c91460b2_4_k_cu_d9ba464a_229344cuda3std3__419piecewise_constructE)
_ZN40_INTERNAL_c91460b2_4_k_cu_d9ba464a_229344cuda3std3__419piecewise_constructE:
	.zero		1
	.type		_ZN40_INTERNAL_c91460b2_4_k_cu_d9ba464a_229344cuda3std3__45__cpo4cendE,@object
	.size		_ZN40_INTERNAL_c91460b2_4_k_cu_d9ba464a_229344cuda3std3__45__cpo4cendE,(_ZN40_INTERNAL_c91460b2_4_k_cu_d9ba464a_229344cuda3std6ranges3__45__cpo4swapE - _ZN40_INTERNAL_c91460b2_4_k_cu_d9ba464a_229344cuda3std3__45__cpo4cendE)
_ZN40_INTERNAL_c91460b2_4_k_cu_d9ba464a_229344cuda3std3__45__cpo4cendE:
	.zero		1
	.type		_ZN40_INTERNAL_c91460b2_4_k_cu_d9ba464a_229344cuda3std6ranges3__45__cpo4swapE,@object
	.size		_ZN40_INTERNAL_c91460b2_4_k_cu_d9ba464a_229344cuda3std6ranges3__45__cpo4swapE,(.L_8 - _ZN40_INTERNAL_c91460b2_4_k_cu_d9ba464a_229344cuda3std6ranges3__45__cpo4swapE)
_ZN40_INTERNAL_c91460b2_4_k_cu_d9ba464a_229344cuda3std6ranges3__45__cpo4swapE:
	.zero		1
.L_8:


//--------------------- .nv.constant0._ZN7cutlass13device_kernelINS_4gemm6kernel13GemmUniversalIN4cute5tupleIJiiiiEEENS1_10collective13CollectiveMmaINS1_34MainloopSm90TmaGmmaWarpSpecializedILi18ENS5_IJNS4_1CILi1EEESB_SB_EEENS1_32KernelTmaWarpSpecializedPingpongEEENS5_IJNSA_ILi64EEENSA_ILi128EEENSA_ILi32EEEEEENS_6half_tENS5_IJlSB_lEEESJ_SK_NS4_8TiledMMAINS4_8MMA_AtomIJNS4_4SM904GMMA26MMA_64x128x16_F32F16F16_SSILNSO_5MajorE0ELSQ_0ELNSO_7ScaleInE1ELSR_1EEEEEENS4_6LayoutISC_NS5_IJNSA_ILi0EEESV_SV_EEEEENS5_IJNS4_10UnderscoreESY_SY_EEEEENS4_13SM90_TMA_LOADENS4_14ComposedLayoutINS4_7SwizzleILi2ELi4ELi3EEENS4_18smem_ptr_flag_bitsILi16EEENSU_INS5_IJNSA_ILi8EEESH_EEENS5_IJSH_SB_EEEEEEEvNS4_8identityES11_S1B_vS1C_EENS_8epilogue10collective6detail29Sm90TmaWarpSpecializedAdapterINS1F_15DefaultEpilogueISJ_SK_SK_NS1E_6thread17LinearCombinationISJ_Li1EffLNS1J_9ScaleType4KindE0ELNS_15FloatRoundStyleE2ESJ_EENS1_15EpilogueDefaultEEEEEvvEEEEvNT_6ParamsE --------------------------
	.section	.nv.constant0._ZN7cutlass13device_kernelINS_4gemm6kernel13GemmUniversalIN4cute5tupleIJiiiiEEENS1_10collective13CollectiveMmaINS1_34MainloopSm90TmaGmmaWarpSpecializedILi18ENS5_IJNS4_1CILi1EEESB_SB_EEENS1_32KernelTmaWarpSpecializedPingpongEEENS5_IJNSA_ILi64EEENSA_ILi128EEENSA_ILi32EEEEEENS_6half_tENS5_IJlSB_lEEESJ_SK_NS4_8TiledMMAINS4_8MMA_AtomIJNS4_4SM904GMMA26MMA_64x128x16_F32F16F16_SSILNSO_5MajorE0ELSQ_0ELNSO_7ScaleInE1ELSR_1EEEEEENS4_6LayoutISC_NS5_IJNSA_ILi0EEESV_SV_EEEEENS5_IJNS4_10UnderscoreESY_SY_EEEEENS4_13SM90_TMA_LOADENS4_14ComposedLayoutINS4_7SwizzleILi2ELi4ELi3EEENS4_18smem_ptr_flag_bitsILi16EEENSU_INS5_IJNSA_ILi8EEESH_EEENS5_IJSH_SB_EEEEEEEvNS4_8identityES11_S1B_vS1C_EENS_8epilogue10collective6detail29Sm90TmaWarpSpecializedAdapterINS1F_15DefaultEpilogueISJ_SK_SK_NS1E_6thread17LinearCombinationISJ_Li1EffLNS1J_9ScaleType4KindE0ELNS_15FloatRoundStyleE2ESJ_EENS1_15EpilogueDefaultEEEEEvvEEEEvNT_6ParamsE,"a",@progbits
	.sectionflags	@""
	.align	4
.nv.constant0._ZN7cutlass13device_kernelINS_4gemm6kernel13GemmUniversalIN4cute5tupleIJiiiiEEENS1_10collective13CollectiveMmaINS1_34MainloopSm90TmaGmmaWarpSpecializedILi18ENS5_IJNS4_1CILi1EEESB_SB_EEENS1_32KernelTmaWarpSpecializedPingpongEEENS5_IJNSA_ILi64EEENSA_ILi128EEENSA_ILi32EEEEEENS_6half_tENS5_IJlSB_lEEESJ_SK_NS4_8TiledMMAINS4_8MMA_AtomIJNS4_4SM904GMMA26MMA_64x128x16_F32F16F16_SSILNSO_5MajorE0ELSQ_0ELNSO_7ScaleInE1ELSR_1EEEEEENS4_6LayoutISC_NS5_IJNSA_ILi0EEESV_SV_EEEEENS5_IJNS4_10UnderscoreESY_SY_EEEEENS4_13SM90_TMA_LOADENS4_14ComposedLayoutINS4_7SwizzleILi2ELi4ELi3EEENS4_18smem_ptr_flag_bitsILi16EEENSU_INS5_IJNSA_ILi8EEESH_EEENS5_IJSH_SB_EEEEEEEvNS4_8identityES11_S1B_vS1C_EENS_8epilogue10collective6detail29Sm90TmaWarpSpecializedAdapterINS1F_15DefaultEpilogueISJ_SK_SK_NS1E_6thread17LinearCombinationISJ_Li1EffLNS1J_9ScaleType4KindE0ELNS_15FloatRoundStyleE2ESJ_EENS1_15EpilogueDefaultEEEEEvvEEEEvNT_6ParamsE:
	.zero		1664


//--------------------- SYMBOLS --------------------------

	.type		.nv.reservedSmem.offset0,@object
	.size		.nv.reservedSmem.offset0,0x4
	.type		__assertfail,@function
